//
// Generated by NVIDIA NVVM Compiler
//
// Compiler Build ID: CL-36424714
// Cuda compilation tools, release 13.0, V13.0.88
// Based on NVVM 20.0.0
//

.version 9.0
.target sm_100
.address_size 64

	// .globl	MergerHelper1
.extern .shared .align 16 .b8 seedBlockAttributes[];

.visible .entry MergerHelper1(
	.param .u64 .ptr .align 1 MergerHelper1_param_0,
	.param .u64 .ptr .align 1 MergerHelper1_param_1,
	.param .u64 .ptr .align 1 MergerHelper1_param_2,
	.param .u64 .ptr .align 1 MergerHelper1_param_3,
	.param .u64 .ptr .align 1 MergerHelper1_param_4,
	.param .u32 MergerHelper1_param_5,
	.param .u64 .ptr .align 1 MergerHelper1_param_6,
	.param .u32 MergerHelper1_param_7,
	.param .u32 MergerHelper1_param_8,
	.param .u64 .ptr .align 1 MergerHelper1_param_9
)
{
	.reg .pred 	%p<134>;
	.reg .b32 	%r<488>;
	.reg .b32 	%f<78>;
	.reg .b64 	%rd<339>;

	ld.param.u64 	%rd18, [MergerHelper1_param_0];
	ld.param.u64 	%rd19, [MergerHelper1_param_1];
	ld.param.u64 	%rd20, [MergerHelper1_param_4];
	ld.param.u32 	%r95, [MergerHelper1_param_5];
	ld.param.u32 	%r96, [MergerHelper1_param_7];
	ld.param.u32 	%r97, [MergerHelper1_param_8];
	ld.param.u64 	%rd21, [MergerHelper1_param_9];
	cvta.to.global.u64 	%rd1, %rd19;
	cvta.to.global.u64 	%rd2, %rd18;
	cvta.to.global.u64 	%rd3, %rd20;
	cvta.to.global.u64 	%rd4, %rd21;
	bar.sync 	0;
	mov.u32 	%r98, %ctaid.x;
	mov.u32 	%r1, %ntid.x;
	mov.u32 	%r2, %tid.x;
	mad.lo.s32 	%r3, %r98, %r1, %r2;
	bar.sync 	0;
	mul.lo.s32 	%r4, %r95, %r3;
	bar.sync 	0;
	bar.sync 	0;
	setp.lt.s32 	%p1, %r97, 1;
	@%p1 bra 	$L__BB0_80;
	ld.param.u64 	%rd334, [MergerHelper1_param_3];
	ld.param.u64 	%rd332, [MergerHelper1_param_2];
	cvta.to.global.u64 	%rd22, %rd332;
	cvta.to.global.u64 	%rd23, %rd334;
	shl.b32 	%r100, %r95, 2;
	mov.u32 	%r101, seedBlockAttributes;
	add.s32 	%r5, %r101, %r100;
	mul.wide.s32 	%rd24, %r4, 4;
	add.s64 	%rd5, %rd22, %rd24;
	add.s64 	%rd6, %rd23, %rd24;
	mul.wide.s32 	%rd25, %r3, 4;
	add.s64 	%rd7, %rd3, %rd25;
	and.b32  	%r6, %r95, 3;
	and.b32  	%r7, %r95, 7;
	and.b32  	%r8, %r95, 1;
	mov.b32 	%r447, 0;
	mov.u32 	%r487, %r3;
$L__BB0_2:
	mov.u32 	%r10, %r487;
	setp.ge.s32 	%p2, %r2, %r95;
	bar.sync 	0;
	mul.wide.u32 	%rd26, %r447, 4;
	add.s64 	%rd27, %rd4, %rd26;
	ld.global.u32 	%r11, [%rd27];
	bar.sync 	0;
	@%p2 bra 	$L__BB0_5;
	mul.lo.s32 	%r12, %r11, %r95;
	mov.u32 	%r449, %r2;
$L__BB0_4:
	add.s32 	%r102, %r449, %r12;
	mul.wide.s32 	%rd28, %r102, 4;
	add.s64 	%rd29, %rd2, %rd28;
	ld.global.f32 	%f2, [%rd29];
	shl.b32 	%r103, %r449, 2;
	mov.u32 	%r104, seedBlockAttributes;
	add.s32 	%r105, %r104, %r103;
	st.shared.f32 	[%r105], %f2;
	add.s64 	%rd30, %rd1, %rd28;
	ld.global.f32 	%f3, [%rd30];
	add.s32 	%r106, %r5, %r103;
	st.shared.f32 	[%r106], %f3;
	add.s32 	%r449, %r449, %r1;
	setp.lt.s32 	%p3, %r449, %r95;
	@%p3 bra 	$L__BB0_4;
$L__BB0_5:
	setp.ge.s32 	%p4, %r3, %r97;
	bar.sync 	0;
	setp.eq.s32 	%p5, %r3, %r11;
	mul.wide.s32 	%rd31, %r11, 4;
	add.s64 	%rd8, %rd3, %rd31;
	or.pred  	%p6, %p4, %p5;
	@%p6 bra 	$L__BB0_38;
	ld.global.u32 	%r107, [%rd7];
	setp.lt.s32 	%p7, %r107, 0;
	@%p7 bra 	$L__BB0_38;
	setp.lt.s32 	%p8, %r95, 1;
	@%p8 bra 	$L__BB0_16;
	setp.lt.u32 	%p9, %r95, 4;
	mov.b32 	%r451, 0;
	@%p9 bra 	$L__BB0_11;
	ld.param.u64 	%rd335, [MergerHelper1_param_3];
	ld.param.u64 	%rd333, [MergerHelper1_param_2];
	cvta.to.global.u64 	%rd32, %rd333;
	mul.wide.s32 	%rd33, %r4, 4;
	add.s64 	%rd34, %rd33, 8;
	add.s64 	%rd338, %rd32, %rd34;
	cvta.to.global.u64 	%rd35, %rd335;
	add.s64 	%rd337, %rd35, %rd34;
	and.b32  	%r110, %r95, 2147483644;
	neg.s32 	%r454, %r110;
	mov.u32 	%r453, seedBlockAttributes;
	mov.u32 	%r452, %r4;
$L__BB0_10:
	.pragma "nounroll";
	and.b32  	%r451, %r95, 2147483644;
	mul.wide.s32 	%rd36, %r452, 4;
	add.s64 	%rd37, %rd1, %rd36;
	add.s64 	%rd38, %rd2, %rd36;
	shl.b32 	%r111, %r95, 2;
	add.s32 	%r112, %r453, %r111;
	ld.shared.f32 	%f4, [%r112];
	ld.global.f32 	%f5, [%rd37];
	setp.gt.f32 	%p10, %f4, %f5;
	selp.f32 	%f6, %f4, %f5, %p10;
	st.global.f32 	[%rd337+-8], %f6;
	ld.shared.v4.f32 	{%f7, %f8, %f9, %f10}, [%r453];
	ld.global.f32 	%f11, [%rd38];
	setp.gt.f32 	%p11, %f7, %f11;
	selp.f32 	%f12, %f11, %f7, %p11;
	st.global.f32 	[%rd338+-8], %f12;
	ld.shared.f32 	%f13, [%r112+4];
	ld.global.f32 	%f14, [%rd37+4];
	setp.gt.f32 	%p12, %f13, %f14;
	selp.f32 	%f15, %f13, %f14, %p12;
	st.global.f32 	[%rd337+-4], %f15;
	ld.global.f32 	%f16, [%rd38+4];
	setp.gt.f32 	%p13, %f8, %f16;
	selp.f32 	%f17, %f16, %f8, %p13;
	st.global.f32 	[%rd338+-4], %f17;
	ld.shared.f32 	%f18, [%r112+8];
	ld.global.f32 	%f19, [%rd37+8];
	setp.gt.f32 	%p14, %f18, %f19;
	selp.f32 	%f20, %f18, %f19, %p14;
	st.global.f32 	[%rd337], %f20;
	ld.global.f32 	%f21, [%rd38+8];
	setp.gt.f32 	%p15, %f9, %f21;
	selp.f32 	%f22, %f21, %f9, %p15;
	st.global.f32 	[%rd338], %f22;
	ld.shared.f32 	%f23, [%r112+12];
	ld.global.f32 	%f24, [%rd37+12];
	setp.gt.f32 	%p16, %f23, %f24;
	selp.f32 	%f25, %f23, %f24, %p16;
	st.global.f32 	[%rd337+4], %f25;
	ld.global.f32 	%f26, [%rd38+12];
	setp.gt.f32 	%p17, %f10, %f26;
	selp.f32 	%f27, %f26, %f10, %p17;
	st.global.f32 	[%rd338+4], %f27;
	add.s32 	%r454, %r454, 4;
	add.s32 	%r453, %r453, 16;
	add.s64 	%rd338, %rd338, 16;
	add.s32 	%r452, %r452, 4;
	add.s64 	%rd337, %rd337, 16;
	setp.eq.s32 	%p18, %r454, 0;
	@%p18 bra 	$L__BB0_11;
	bra.uni 	$L__BB0_10;
$L__BB0_11:
	setp.eq.s32 	%p19, %r6, 0;
	@%p19 bra 	$L__BB0_16;
	setp.eq.s32 	%p20, %r6, 1;
	@%p20 bra 	$L__BB0_14;
	shl.b32 	%r113, %r451, 2;
	add.s32 	%r114, %r5, %r113;
	ld.shared.f32 	%f28, [%r114];
	add.s32 	%r115, %r451, %r4;
	mul.wide.s32 	%rd39, %r115, 4;
	add.s64 	%rd40, %rd1, %rd39;
	ld.global.f32 	%f29, [%rd40];
	setp.gt.f32 	%p21, %f28, %f29;
	selp.f32 	%f30, %f28, %f29, %p21;
	mul.wide.u32 	%rd41, %r451, 4;
	add.s64 	%rd42, %rd6, %rd41;
	st.global.f32 	[%rd42], %f30;
	mov.u32 	%r116, seedBlockAttributes;
	add.s32 	%r117, %r116, %r113;
	ld.shared.f32 	%f31, [%r117];
	add.s64 	%rd43, %rd2, %rd39;
	ld.global.f32 	%f32, [%rd43];
	setp.gt.f32 	%p22, %f31, %f32;
	selp.f32 	%f33, %f32, %f31, %p22;
	add.s64 	%rd44, %rd5, %rd41;
	st.global.f32 	[%rd44], %f33;
	ld.shared.f32 	%f34, [%r114+4];
	ld.global.f32 	%f35, [%rd40+4];
	setp.gt.f32 	%p23, %f34, %f35;
	selp.f32 	%f36, %f34, %f35, %p23;
	st.global.f32 	[%rd42+4], %f36;
	ld.shared.f32 	%f37, [%r117+4];
	ld.global.f32 	%f38, [%rd43+4];
	setp.gt.f32 	%p24, %f37, %f38;
	selp.f32 	%f39, %f38, %f37, %p24;
	st.global.f32 	[%rd44+4], %f39;
	add.s32 	%r451, %r451, 2;
$L__BB0_14:
	setp.eq.s32 	%p25, %r8, 0;
	@%p25 bra 	$L__BB0_16;
	shl.b32 	%r118, %r451, 2;
	add.s32 	%r119, %r5, %r118;
	ld.shared.f32 	%f40, [%r119];
	add.s32 	%r120, %r451, %r4;
	mul.wide.s32 	%rd45, %r120, 4;
	add.s64 	%rd46, %rd1, %rd45;
	ld.global.f32 	%f41, [%rd46];
	setp.gt.f32 	%p26, %f40, %f41;
	selp.f32 	%f42, %f40, %f41, %p26;
	mul.wide.u32 	%rd47, %r451, 4;
	add.s64 	%rd48, %rd6, %rd47;
	st.global.f32 	[%rd48], %f42;
	mov.u32 	%r121, seedBlockAttributes;
	add.s32 	%r122, %r121, %r118;
	ld.shared.f32 	%f43, [%r122];
	add.s64 	%rd49, %rd2, %rd45;
	ld.global.f32 	%f44, [%rd49];
	setp.gt.f32 	%p27, %f43, %f44;
	selp.f32 	%f45, %f44, %f43, %p27;
	add.s64 	%rd50, %rd5, %rd47;
	st.global.f32 	[%rd50], %f45;
$L__BB0_16:
	setp.lt.s32 	%p28, %r96, 1;
	@%p28 bra 	$L__BB0_24;
	setp.lt.s32 	%p29, %r95, 1;
	@%p29 bra 	$L__BB0_38;
	mov.b32 	%r455, 0;
$L__BB0_19:
	mul.lo.s32 	%r27, %r455, %r95;
	mov.b32 	%r456, 0;
	bra.uni 	$L__BB0_21;
$L__BB0_20:
	add.s32 	%r456, %r456, 1;
	setp.eq.s32 	%p32, %r456, %r95;
	@%p32 bra 	$L__BB0_38;
$L__BB0_21:
	ld.param.u64 	%rd336, [MergerHelper1_param_6];
	add.s32 	%r125, %r456, %r27;
	cvta.to.global.u64 	%rd51, %rd336;
	mul.wide.u32 	%rd52, %r125, 4;
	add.s64 	%rd53, %rd51, %rd52;
	ld.global.f32 	%f1, [%rd53];
	mul.wide.u32 	%rd54, %r456, 4;
	add.s64 	%rd55, %rd6, %rd54;
	ld.global.f32 	%f46, [%rd55];
	setp.gt.f32 	%p30, %f1, %f46;
	@%p30 bra 	$L__BB0_23;
	add.s64 	%rd57, %rd5, %rd54;
	ld.global.f32 	%f47, [%rd57];
	setp.geu.f32 	%p31, %f1, %f47;
	@%p31 bra 	$L__BB0_20;
$L__BB0_23:
	add.s32 	%r455, %r455, 1;
	setp.ne.s32 	%p33, %r455, %r96;
	@%p33 bra 	$L__BB0_19;
$L__BB0_24:
	ld.global.u32 	%r126, [%rd7];
	setp.lt.s32 	%p34, %r126, 0;
	@%p34 bra 	$L__BB0_38;
	setp.lt.s32 	%p35, %r95, 1;
	@%p35 bra 	$L__BB0_37;
	setp.lt.u32 	%p36, %r95, 8;
	mov.b32 	%r459, 0;
	@%p36 bra 	$L__BB0_29;
	mov.b32 	%r457, 0;
$L__BB0_28:
	.pragma "nounroll";
	mul.wide.u32 	%rd58, %r457, 4;
	add.s64 	%rd59, %rd5, %rd58;
	ld.global.f32 	%f48, [%rd59];
	add.s32 	%r129, %r457, %r4;
	mul.wide.s32 	%rd60, %r129, 4;
	add.s64 	%rd61, %rd2, %rd60;
	st.global.f32 	[%rd61], %f48;
	add.s64 	%rd62, %rd6, %rd58;
	ld.global.f32 	%f49, [%rd62];
	add.s64 	%rd63, %rd1, %rd60;
	st.global.f32 	[%rd63], %f49;
	ld.global.f32 	%f50, [%rd59+4];
	st.global.f32 	[%rd61+4], %f50;
	ld.global.f32 	%f51, [%rd62+4];
	st.global.f32 	[%rd63+4], %f51;
	ld.global.f32 	%f52, [%rd59+8];
	st.global.f32 	[%rd61+8], %f52;
	ld.global.f32 	%f53, [%rd62+8];
	st.global.f32 	[%rd63+8], %f53;
	ld.global.f32 	%f54, [%rd59+12];
	st.global.f32 	[%rd61+12], %f54;
	ld.global.f32 	%f55, [%rd62+12];
	st.global.f32 	[%rd63+12], %f55;
	ld.global.f32 	%f56, [%rd59+16];
	st.global.f32 	[%rd61+16], %f56;
	ld.global.f32 	%f57, [%rd62+16];
	st.global.f32 	[%rd63+16], %f57;
	ld.global.f32 	%f58, [%rd59+20];
	st.global.f32 	[%rd61+20], %f58;
	ld.global.f32 	%f59, [%rd62+20];
	st.global.f32 	[%rd63+20], %f59;
	ld.global.f32 	%f60, [%rd59+24];
	st.global.f32 	[%rd61+24], %f60;
	ld.global.f32 	%f61, [%rd62+24];
	st.global.f32 	[%rd63+24], %f61;
	ld.global.f32 	%f62, [%rd59+28];
	st.global.f32 	[%rd61+28], %f62;
	ld.global.f32 	%f63, [%rd62+28];
	st.global.f32 	[%rd63+28], %f63;
	add.s32 	%r457, %r457, 8;
	and.b32  	%r459, %r95, 2147483640;
	setp.ne.s32 	%p37, %r457, %r459;
	@%p37 bra 	$L__BB0_28;
$L__BB0_29:
	setp.eq.s32 	%p38, %r7, 0;
	@%p38 bra 	$L__BB0_37;
	add.s32 	%r130, %r7, -1;
	setp.lt.u32 	%p39, %r130, 3;
	@%p39 bra 	$L__BB0_32;
	mul.wide.u32 	%rd64, %r459, 4;
	add.s64 	%rd65, %rd5, %rd64;
	ld.global.f32 	%f64, [%rd65];
	add.s32 	%r131, %r459, %r4;
	mul.wide.s32 	%rd66, %r131, 4;
	add.s64 	%rd67, %rd2, %rd66;
	st.global.f32 	[%rd67], %f64;
	add.s64 	%rd68, %rd6, %rd64;
	ld.global.f32 	%f65, [%rd68];
	add.s64 	%rd69, %rd1, %rd66;
	st.global.f32 	[%rd69], %f65;
	ld.global.f32 	%f66, [%rd65+4];
	st.global.f32 	[%rd67+4], %f66;
	ld.global.f32 	%f67, [%rd68+4];
	st.global.f32 	[%rd69+4], %f67;
	ld.global.f32 	%f68, [%rd65+8];
	st.global.f32 	[%rd67+8], %f68;
	ld.global.f32 	%f69, [%rd68+8];
	st.global.f32 	[%rd69+8], %f69;
	ld.global.f32 	%f70, [%rd65+12];
	st.global.f32 	[%rd67+12], %f70;
	ld.global.f32 	%f71, [%rd68+12];
	st.global.f32 	[%rd69+12], %f71;
	add.s32 	%r459, %r459, 4;
$L__BB0_32:
	setp.eq.s32 	%p40, %r6, 0;
	@%p40 bra 	$L__BB0_37;
	setp.eq.s32 	%p41, %r6, 1;
	@%p41 bra 	$L__BB0_35;
	mul.wide.u32 	%rd70, %r459, 4;
	add.s64 	%rd71, %rd5, %rd70;
	ld.global.f32 	%f72, [%rd71];
	add.s32 	%r132, %r459, %r4;
	mul.wide.s32 	%rd72, %r132, 4;
	add.s64 	%rd73, %rd2, %rd72;
	st.global.f32 	[%rd73], %f72;
	add.s64 	%rd74, %rd6, %rd70;
	ld.global.f32 	%f73, [%rd74];
	add.s64 	%rd75, %rd1, %rd72;
	st.global.f32 	[%rd75], %f73;
	ld.global.f32 	%f74, [%rd71+4];
	st.global.f32 	[%rd73+4], %f74;
	ld.global.f32 	%f75, [%rd74+4];
	st.global.f32 	[%rd75+4], %f75;
	add.s32 	%r459, %r459, 2;
$L__BB0_35:
	setp.eq.s32 	%p42, %r8, 0;
	@%p42 bra 	$L__BB0_37;
	mul.wide.u32 	%rd76, %r459, 4;
	add.s64 	%rd77, %rd5, %rd76;
	ld.global.f32 	%f76, [%rd77];
	add.s32 	%r133, %r459, %r4;
	mul.wide.s32 	%rd78, %r133, 4;
	add.s64 	%rd79, %rd2, %rd78;
	st.global.f32 	[%rd79], %f76;
	add.s64 	%rd80, %rd6, %rd76;
	ld.global.f32 	%f77, [%rd80];
	add.s64 	%rd81, %rd1, %rd78;
	st.global.f32 	[%rd81], %f77;
$L__BB0_37:
	atom.global.min.s32 	%r134, [%rd8], -1;
	atom.global.max.s32 	%r135, [%rd7], 1;
$L__BB0_38:
	setp.ne.s32 	%p43, %r3, 0;
	bar.sync 	0;
	@%p43 bra 	$L__BB0_41;
	ld.global.u32 	%r136, [%rd8];
	setp.eq.s32 	%p44, %r136, -1;
	@%p44 bra 	$L__BB0_41;
	mov.b32 	%r137, -9;
	st.global.u32 	[%rd8], %r137;
$L__BB0_41:
	setp.ge.s32 	%p45, %r3, %r97;
	bar.sync 	0;
	mov.u32 	%r487, %r10;
	@%p45 bra 	$L__BB0_74;
	ld.global.u32 	%r138, [%rd7];
	setp.eq.s32 	%p46, %r138, 0;
	@%p46 bra 	$L__BB0_60;
	setp.ne.s32 	%p47, %r138, 1;
	mov.u32 	%r487, %r10;
	@%p47 bra 	$L__BB0_74;
	setp.lt.s32 	%p89, %r10, 1;
	mov.b32 	%r474, -1;
	@%p89 bra 	$L__BB0_59;
	setp.lt.u32 	%p90, %r10, 16;
	mov.b32 	%r473, 0;
	mov.u32 	%r465, %r10;
	@%p90 bra 	$L__BB0_48;
	mov.b32 	%r473, 0;
	mov.u32 	%r465, %r10;
	mov.u32 	%r463, %r473;
$L__BB0_47:
	.pragma "nounroll";
	add.s32 	%r296, %r465, -1;
	mul.wide.u32 	%rd206, %r296, 4;
	add.s64 	%rd207, %rd4, %rd206;
	ld.global.u32 	%r297, [%rd207];
	mul.wide.s32 	%rd208, %r297, 4;
	add.s64 	%rd209, %rd3, %rd208;
	ld.global.u32 	%r298, [%rd209];
	setp.eq.s32 	%p91, %r298, 1;
	selp.u32 	%r299, 1, 0, %p91;
	add.s32 	%r300, %r473, %r299;
	add.s32 	%r301, %r465, -2;
	mul.wide.u32 	%rd210, %r301, 4;
	add.s64 	%rd211, %rd4, %rd210;
	ld.global.u32 	%r302, [%rd211];
	mul.wide.s32 	%rd212, %r302, 4;
	add.s64 	%rd213, %rd3, %rd212;
	ld.global.u32 	%r303, [%rd213];
	setp.eq.s32 	%p92, %r303, 1;
	selp.u32 	%r304, 1, 0, %p92;
	add.s32 	%r305, %r300, %r304;
	add.s32 	%r306, %r465, -3;
	mul.wide.u32 	%rd214, %r306, 4;
	add.s64 	%rd215, %rd4, %rd214;
	ld.global.u32 	%r307, [%rd215];
	mul.wide.s32 	%rd216, %r307, 4;
	add.s64 	%rd217, %rd3, %rd216;
	ld.global.u32 	%r308, [%rd217];
	setp.eq.s32 	%p93, %r308, 1;
	selp.u32 	%r309, 1, 0, %p93;
	add.s32 	%r310, %r305, %r309;
	add.s32 	%r311, %r465, -4;
	mul.wide.u32 	%rd218, %r311, 4;
	add.s64 	%rd219, %rd4, %rd218;
	ld.global.u32 	%r312, [%rd219];
	mul.wide.s32 	%rd220, %r312, 4;
	add.s64 	%rd221, %rd3, %rd220;
	ld.global.u32 	%r313, [%rd221];
	setp.eq.s32 	%p94, %r313, 1;
	selp.u32 	%r314, 1, 0, %p94;
	add.s32 	%r315, %r310, %r314;
	add.s32 	%r316, %r465, -5;
	mul.wide.u32 	%rd222, %r316, 4;
	add.s64 	%rd223, %rd4, %rd222;
	ld.global.u32 	%r317, [%rd223];
	mul.wide.s32 	%rd224, %r317, 4;
	add.s64 	%rd225, %rd3, %rd224;
	ld.global.u32 	%r318, [%rd225];
	setp.eq.s32 	%p95, %r318, 1;
	selp.u32 	%r319, 1, 0, %p95;
	add.s32 	%r320, %r315, %r319;
	add.s32 	%r321, %r465, -6;
	mul.wide.u32 	%rd226, %r321, 4;
	add.s64 	%rd227, %rd4, %rd226;
	ld.global.u32 	%r322, [%rd227];
	mul.wide.s32 	%rd228, %r322, 4;
	add.s64 	%rd229, %rd3, %rd228;
	ld.global.u32 	%r323, [%rd229];
	setp.eq.s32 	%p96, %r323, 1;
	selp.u32 	%r324, 1, 0, %p96;
	add.s32 	%r325, %r320, %r324;
	add.s32 	%r326, %r465, -7;
	mul.wide.u32 	%rd230, %r326, 4;
	add.s64 	%rd231, %rd4, %rd230;
	ld.global.u32 	%r327, [%rd231];
	mul.wide.s32 	%rd232, %r327, 4;
	add.s64 	%rd233, %rd3, %rd232;
	ld.global.u32 	%r328, [%rd233];
	setp.eq.s32 	%p97, %r328, 1;
	selp.u32 	%r329, 1, 0, %p97;
	add.s32 	%r330, %r325, %r329;
	add.s32 	%r331, %r465, -8;
	mul.wide.u32 	%rd234, %r331, 4;
	add.s64 	%rd235, %rd4, %rd234;
	ld.global.u32 	%r332, [%rd235];
	mul.wide.s32 	%rd236, %r332, 4;
	add.s64 	%rd237, %rd3, %rd236;
	ld.global.u32 	%r333, [%rd237];
	setp.eq.s32 	%p98, %r333, 1;
	selp.u32 	%r334, 1, 0, %p98;
	add.s32 	%r335, %r330, %r334;
	add.s32 	%r336, %r465, -9;
	mul.wide.u32 	%rd238, %r336, 4;
	add.s64 	%rd239, %rd4, %rd238;
	ld.global.u32 	%r337, [%rd239];
	mul.wide.s32 	%rd240, %r337, 4;
	add.s64 	%rd241, %rd3, %rd240;
	ld.global.u32 	%r338, [%rd241];
	setp.eq.s32 	%p99, %r338, 1;
	selp.u32 	%r339, 1, 0, %p99;
	add.s32 	%r340, %r335, %r339;
	add.s32 	%r341, %r465, -10;
	mul.wide.u32 	%rd242, %r341, 4;
	add.s64 	%rd243, %rd4, %rd242;
	ld.global.u32 	%r342, [%rd243];
	mul.wide.s32 	%rd244, %r342, 4;
	add.s64 	%rd245, %rd3, %rd244;
	ld.global.u32 	%r343, [%rd245];
	setp.eq.s32 	%p100, %r343, 1;
	selp.u32 	%r344, 1, 0, %p100;
	add.s32 	%r345, %r340, %r344;
	add.s32 	%r346, %r465, -11;
	mul.wide.u32 	%rd246, %r346, 4;
	add.s64 	%rd247, %rd4, %rd246;
	ld.global.u32 	%r347, [%rd247];
	mul.wide.s32 	%rd248, %r347, 4;
	add.s64 	%rd249, %rd3, %rd248;
	ld.global.u32 	%r348, [%rd249];
	setp.eq.s32 	%p101, %r348, 1;
	selp.u32 	%r349, 1, 0, %p101;
	add.s32 	%r350, %r345, %r349;
	add.s32 	%r351, %r465, -12;
	mul.wide.u32 	%rd250, %r351, 4;
	add.s64 	%rd251, %rd4, %rd250;
	ld.global.u32 	%r352, [%rd251];
	mul.wide.s32 	%rd252, %r352, 4;
	add.s64 	%rd253, %rd3, %rd252;
	ld.global.u32 	%r353, [%rd253];
	setp.eq.s32 	%p102, %r353, 1;
	selp.u32 	%r354, 1, 0, %p102;
	add.s32 	%r355, %r350, %r354;
	add.s32 	%r356, %r465, -13;
	mul.wide.u32 	%rd254, %r356, 4;
	add.s64 	%rd255, %rd4, %rd254;
	ld.global.u32 	%r357, [%rd255];
	mul.wide.s32 	%rd256, %r357, 4;
	add.s64 	%rd257, %rd3, %rd256;
	ld.global.u32 	%r358, [%rd257];
	setp.eq.s32 	%p103, %r358, 1;
	selp.u32 	%r359, 1, 0, %p103;
	add.s32 	%r360, %r355, %r359;
	add.s32 	%r361, %r465, -14;
	mul.wide.u32 	%rd258, %r361, 4;
	add.s64 	%rd259, %rd4, %rd258;
	ld.global.u32 	%r362, [%rd259];
	mul.wide.s32 	%rd260, %r362, 4;
	add.s64 	%rd261, %rd3, %rd260;
	ld.global.u32 	%r363, [%rd261];
	setp.eq.s32 	%p104, %r363, 1;
	selp.u32 	%r364, 1, 0, %p104;
	add.s32 	%r365, %r360, %r364;
	add.s32 	%r366, %r465, -15;
	mul.wide.u32 	%rd262, %r366, 4;
	add.s64 	%rd263, %rd4, %rd262;
	ld.global.u32 	%r367, [%rd263];
	mul.wide.s32 	%rd264, %r367, 4;
	add.s64 	%rd265, %rd3, %rd264;
	ld.global.u32 	%r368, [%rd265];
	setp.eq.s32 	%p105, %r368, 1;
	selp.u32 	%r369, 1, 0, %p105;
	add.s32 	%r370, %r365, %r369;
	add.s32 	%r465, %r465, -16;
	mul.wide.u32 	%rd266, %r465, 4;
	add.s64 	%rd267, %rd4, %rd266;
	ld.global.u32 	%r371, [%rd267];
	mul.wide.s32 	%rd268, %r371, 4;
	add.s64 	%rd269, %rd3, %rd268;
	ld.global.u32 	%r372, [%rd269];
	setp.eq.s32 	%p106, %r372, 1;
	selp.u32 	%r373, 1, 0, %p106;
	add.s32 	%r473, %r370, %r373;
	add.s32 	%r463, %r463, 16;
	and.b32  	%r374, %r10, 2147483632;
	setp.ne.s32 	%p107, %r463, %r374;
	@%p107 bra 	$L__BB0_47;
$L__BB0_48:
	and.b32  	%r48, %r10, 15;
	setp.eq.s32 	%p108, %r48, 0;
	@%p108 bra 	$L__BB0_58;
	setp.lt.u32 	%p109, %r48, 8;
	@%p109 bra 	$L__BB0_51;
	add.s32 	%r376, %r465, -1;
	mul.wide.u32 	%rd270, %r376, 4;
	add.s64 	%rd271, %rd4, %rd270;
	ld.global.u32 	%r377, [%rd271];
	mul.wide.s32 	%rd272, %r377, 4;
	add.s64 	%rd273, %rd3, %rd272;
	ld.global.u32 	%r378, [%rd273];
	setp.eq.s32 	%p110, %r378, 1;
	selp.u32 	%r379, 1, 0, %p110;
	add.s32 	%r380, %r473, %r379;
	add.s32 	%r381, %r465, -2;
	mul.wide.u32 	%rd274, %r381, 4;
	add.s64 	%rd275, %rd4, %rd274;
	ld.global.u32 	%r382, [%rd275];
	mul.wide.s32 	%rd276, %r382, 4;
	add.s64 	%rd277, %rd3, %rd276;
	ld.global.u32 	%r383, [%rd277];
	setp.eq.s32 	%p111, %r383, 1;
	selp.u32 	%r384, 1, 0, %p111;
	add.s32 	%r385, %r380, %r384;
	add.s32 	%r386, %r465, -3;
	mul.wide.u32 	%rd278, %r386, 4;
	add.s64 	%rd279, %rd4, %rd278;
	ld.global.u32 	%r387, [%rd279];
	mul.wide.s32 	%rd280, %r387, 4;
	add.s64 	%rd281, %rd3, %rd280;
	ld.global.u32 	%r388, [%rd281];
	setp.eq.s32 	%p112, %r388, 1;
	selp.u32 	%r389, 1, 0, %p112;
	add.s32 	%r390, %r385, %r389;
	add.s32 	%r391, %r465, -4;
	mul.wide.u32 	%rd282, %r391, 4;
	add.s64 	%rd283, %rd4, %rd282;
	ld.global.u32 	%r392, [%rd283];
	mul.wide.s32 	%rd284, %r392, 4;
	add.s64 	%rd285, %rd3, %rd284;
	ld.global.u32 	%r393, [%rd285];
	setp.eq.s32 	%p113, %r393, 1;
	selp.u32 	%r394, 1, 0, %p113;
	add.s32 	%r395, %r390, %r394;
	add.s32 	%r396, %r465, -5;
	mul.wide.u32 	%rd286, %r396, 4;
	add.s64 	%rd287, %rd4, %rd286;
	ld.global.u32 	%r397, [%rd287];
	mul.wide.s32 	%rd288, %r397, 4;
	add.s64 	%rd289, %rd3, %rd288;
	ld.global.u32 	%r398, [%rd289];
	setp.eq.s32 	%p114, %r398, 1;
	selp.u32 	%r399, 1, 0, %p114;
	add.s32 	%r400, %r395, %r399;
	add.s32 	%r401, %r465, -6;
	mul.wide.u32 	%rd290, %r401, 4;
	add.s64 	%rd291, %rd4, %rd290;
	ld.global.u32 	%r402, [%rd291];
	mul.wide.s32 	%rd292, %r402, 4;
	add.s64 	%rd293, %rd3, %rd292;
	ld.global.u32 	%r403, [%rd293];
	setp.eq.s32 	%p115, %r403, 1;
	selp.u32 	%r404, 1, 0, %p115;
	add.s32 	%r405, %r400, %r404;
	add.s32 	%r406, %r465, -7;
	mul.wide.u32 	%rd294, %r406, 4;
	add.s64 	%rd295, %rd4, %rd294;
	ld.global.u32 	%r407, [%rd295];
	mul.wide.s32 	%rd296, %r407, 4;
	add.s64 	%rd297, %rd3, %rd296;
	ld.global.u32 	%r408, [%rd297];
	setp.eq.s32 	%p116, %r408, 1;
	selp.u32 	%r409, 1, 0, %p116;
	add.s32 	%r410, %r405, %r409;
	add.s32 	%r465, %r465, -8;
	mul.wide.u32 	%rd298, %r465, 4;
	add.s64 	%rd299, %rd4, %rd298;
	ld.global.u32 	%r411, [%rd299];
	mul.wide.s32 	%rd300, %r411, 4;
	add.s64 	%rd301, %rd3, %rd300;
	ld.global.u32 	%r412, [%rd301];
	setp.eq.s32 	%p117, %r412, 1;
	selp.u32 	%r413, 1, 0, %p117;
	add.s32 	%r473, %r410, %r413;
$L__BB0_51:
	and.b32  	%r54, %r10, 7;
	setp.eq.s32 	%p118, %r54, 0;
	@%p118 bra 	$L__BB0_58;
	and.b32  	%r55, %r10, 3;
	setp.lt.u32 	%p119, %r54, 4;
	@%p119 bra 	$L__BB0_54;
	add.s32 	%r415, %r465, -1;
	mul.wide.u32 	%rd302, %r415, 4;
	add.s64 	%rd303, %rd4, %rd302;
	ld.global.u32 	%r416, [%rd303];
	mul.wide.s32 	%rd304, %r416, 4;
	add.s64 	%rd305, %rd3, %rd304;
	ld.global.u32 	%r417, [%rd305];
	setp.eq.s32 	%p120, %r417, 1;
	selp.u32 	%r418, 1, 0, %p120;
	add.s32 	%r419, %r473, %r418;
	add.s32 	%r420, %r465, -2;
	mul.wide.u32 	%rd306, %r420, 4;
	add.s64 	%rd307, %rd4, %rd306;
	ld.global.u32 	%r421, [%rd307];
	mul.wide.s32 	%rd308, %r421, 4;
	add.s64 	%rd309, %rd3, %rd308;
	ld.global.u32 	%r422, [%rd309];
	setp.eq.s32 	%p121, %r422, 1;
	selp.u32 	%r423, 1, 0, %p121;
	add.s32 	%r424, %r419, %r423;
	add.s32 	%r425, %r465, -3;
	mul.wide.u32 	%rd310, %r425, 4;
	add.s64 	%rd311, %rd4, %rd310;
	ld.global.u32 	%r426, [%rd311];
	mul.wide.s32 	%rd312, %r426, 4;
	add.s64 	%rd313, %rd3, %rd312;
	ld.global.u32 	%r427, [%rd313];
	setp.eq.s32 	%p122, %r427, 1;
	selp.u32 	%r428, 1, 0, %p122;
	add.s32 	%r429, %r424, %r428;
	add.s32 	%r465, %r465, -4;
	mul.wide.u32 	%rd314, %r465, 4;
	add.s64 	%rd315, %rd4, %rd314;
	ld.global.u32 	%r430, [%rd315];
	mul.wide.s32 	%rd316, %r430, 4;
	add.s64 	%rd317, %rd3, %rd316;
	ld.global.u32 	%r431, [%rd317];
	setp.eq.s32 	%p123, %r431, 1;
	selp.u32 	%r432, 1, 0, %p123;
	add.s32 	%r473, %r429, %r432;
$L__BB0_54:
	setp.eq.s32 	%p124, %r55, 0;
	@%p124 bra 	$L__BB0_58;
	add.s32 	%r433, %r465, -1;
	mul.wide.u32 	%rd318, %r433, 4;
	add.s64 	%rd319, %rd4, %rd318;
	ld.global.u32 	%r434, [%rd319];
	mul.wide.s32 	%rd320, %r434, 4;
	add.s64 	%rd321, %rd3, %rd320;
	ld.global.u32 	%r435, [%rd321];
	setp.eq.s32 	%p125, %r435, 1;
	selp.u32 	%r436, 1, 0, %p125;
	add.s32 	%r473, %r473, %r436;
	setp.eq.s32 	%p126, %r55, 1;
	@%p126 bra 	$L__BB0_58;
	add.s32 	%r437, %r465, -2;
	mul.wide.u32 	%rd322, %r437, 4;
	add.s64 	%rd323, %rd4, %rd322;
	ld.global.u32 	%r438, [%rd323];
	mul.wide.s32 	%rd324, %r438, 4;
	add.s64 	%rd325, %rd3, %rd324;
	ld.global.u32 	%r439, [%rd325];
	setp.eq.s32 	%p127, %r439, 1;
	selp.u32 	%r440, 1, 0, %p127;
	add.s32 	%r473, %r473, %r440;
	setp.eq.s32 	%p128, %r55, 2;
	@%p128 bra 	$L__BB0_58;
	add.s32 	%r441, %r465, -3;
	mul.wide.u32 	%rd326, %r441, 4;
	add.s64 	%rd327, %rd4, %rd326;
	ld.global.u32 	%r442, [%rd327];
	mul.wide.s32 	%rd328, %r442, 4;
	add.s64 	%rd329, %rd3, %rd328;
	ld.global.u32 	%r443, [%rd329];
	setp.eq.s32 	%p129, %r443, 1;
	selp.u32 	%r444, 1, 0, %p129;
	add.s32 	%r473, %r473, %r444;
$L__BB0_58:
	not.b32 	%r474, %r473;
$L__BB0_59:
	add.s32 	%r487, %r474, %r97;
	bra.uni 	$L__BB0_74;
$L__BB0_60:
	setp.lt.s32 	%p48, %r10, 1;
	mov.b32 	%r487, 0;
	@%p48 bra 	$L__BB0_74;
	setp.lt.u32 	%p49, %r10, 16;
	mov.b32 	%r487, 0;
	mov.u32 	%r479, %r10;
	@%p49 bra 	$L__BB0_64;
	mov.b32 	%r487, 0;
	mov.u32 	%r479, %r10;
	mov.u32 	%r477, %r487;
$L__BB0_63:
	.pragma "nounroll";
	add.s32 	%r143, %r479, -1;
	mul.wide.u32 	%rd82, %r143, 4;
	add.s64 	%rd83, %rd4, %rd82;
	ld.global.u32 	%r144, [%rd83];
	mul.wide.s32 	%rd84, %r144, 4;
	add.s64 	%rd85, %rd3, %rd84;
	ld.global.u32 	%r145, [%rd85];
	setp.ne.s32 	%p50, %r145, 1;
	selp.u32 	%r146, 1, 0, %p50;
	add.s32 	%r147, %r487, %r146;
	add.s32 	%r148, %r479, -2;
	mul.wide.u32 	%rd86, %r148, 4;
	add.s64 	%rd87, %rd4, %rd86;
	ld.global.u32 	%r149, [%rd87];
	mul.wide.s32 	%rd88, %r149, 4;
	add.s64 	%rd89, %rd3, %rd88;
	ld.global.u32 	%r150, [%rd89];
	setp.ne.s32 	%p51, %r150, 1;
	selp.u32 	%r151, 1, 0, %p51;
	add.s32 	%r152, %r147, %r151;
	add.s32 	%r153, %r479, -3;
	mul.wide.u32 	%rd90, %r153, 4;
	add.s64 	%rd91, %rd4, %rd90;
	ld.global.u32 	%r154, [%rd91];
	mul.wide.s32 	%rd92, %r154, 4;
	add.s64 	%rd93, %rd3, %rd92;
	ld.global.u32 	%r155, [%rd93];
	setp.ne.s32 	%p52, %r155, 1;
	selp.u32 	%r156, 1, 0, %p52;
	add.s32 	%r157, %r152, %r156;
	add.s32 	%r158, %r479, -4;
	mul.wide.u32 	%rd94, %r158, 4;
	add.s64 	%rd95, %rd4, %rd94;
	ld.global.u32 	%r159, [%rd95];
	mul.wide.s32 	%rd96, %r159, 4;
	add.s64 	%rd97, %rd3, %rd96;
	ld.global.u32 	%r160, [%rd97];
	setp.ne.s32 	%p53, %r160, 1;
	selp.u32 	%r161, 1, 0, %p53;
	add.s32 	%r162, %r157, %r161;
	add.s32 	%r163, %r479, -5;
	mul.wide.u32 	%rd98, %r163, 4;
	add.s64 	%rd99, %rd4, %rd98;
	ld.global.u32 	%r164, [%rd99];
	mul.wide.s32 	%rd100, %r164, 4;
	add.s64 	%rd101, %rd3, %rd100;
	ld.global.u32 	%r165, [%rd101];
	setp.ne.s32 	%p54, %r165, 1;
	selp.u32 	%r166, 1, 0, %p54;
	add.s32 	%r167, %r162, %r166;
	add.s32 	%r168, %r479, -6;
	mul.wide.u32 	%rd102, %r168, 4;
	add.s64 	%rd103, %rd4, %rd102;
	ld.global.u32 	%r169, [%rd103];
	mul.wide.s32 	%rd104, %r169, 4;
	add.s64 	%rd105, %rd3, %rd104;
	ld.global.u32 	%r170, [%rd105];
	setp.ne.s32 	%p55, %r170, 1;
	selp.u32 	%r171, 1, 0, %p55;
	add.s32 	%r172, %r167, %r171;
	add.s32 	%r173, %r479, -7;
	mul.wide.u32 	%rd106, %r173, 4;
	add.s64 	%rd107, %rd4, %rd106;
	ld.global.u32 	%r174, [%rd107];
	mul.wide.s32 	%rd108, %r174, 4;
	add.s64 	%rd109, %rd3, %rd108;
	ld.global.u32 	%r175, [%rd109];
	setp.ne.s32 	%p56, %r175, 1;
	selp.u32 	%r176, 1, 0, %p56;
	add.s32 	%r177, %r172, %r176;
	add.s32 	%r178, %r479, -8;
	mul.wide.u32 	%rd110, %r178, 4;
	add.s64 	%rd111, %rd4, %rd110;
	ld.global.u32 	%r179, [%rd111];
	mul.wide.s32 	%rd112, %r179, 4;
	add.s64 	%rd113, %rd3, %rd112;
	ld.global.u32 	%r180, [%rd113];
	setp.ne.s32 	%p57, %r180, 1;
	selp.u32 	%r181, 1, 0, %p57;
	add.s32 	%r182, %r177, %r181;
	add.s32 	%r183, %r479, -9;
	mul.wide.u32 	%rd114, %r183, 4;
	add.s64 	%rd115, %rd4, %rd114;
	ld.global.u32 	%r184, [%rd115];
	mul.wide.s32 	%rd116, %r184, 4;
	add.s64 	%rd117, %rd3, %rd116;
	ld.global.u32 	%r185, [%rd117];
	setp.ne.s32 	%p58, %r185, 1;
	selp.u32 	%r186, 1, 0, %p58;
	add.s32 	%r187, %r182, %r186;
	add.s32 	%r188, %r479, -10;
	mul.wide.u32 	%rd118, %r188, 4;
	add.s64 	%rd119, %rd4, %rd118;
	ld.global.u32 	%r189, [%rd119];
	mul.wide.s32 	%rd120, %r189, 4;
	add.s64 	%rd121, %rd3, %rd120;
	ld.global.u32 	%r190, [%rd121];
	setp.ne.s32 	%p59, %r190, 1;
	selp.u32 	%r191, 1, 0, %p59;
	add.s32 	%r192, %r187, %r191;
	add.s32 	%r193, %r479, -11;
	mul.wide.u32 	%rd122, %r193, 4;
	add.s64 	%rd123, %rd4, %rd122;
	ld.global.u32 	%r194, [%rd123];
	mul.wide.s32 	%rd124, %r194, 4;
	add.s64 	%rd125, %rd3, %rd124;
	ld.global.u32 	%r195, [%rd125];
	setp.ne.s32 	%p60, %r195, 1;
	selp.u32 	%r196, 1, 0, %p60;
	add.s32 	%r197, %r192, %r196;
	add.s32 	%r198, %r479, -12;
	mul.wide.u32 	%rd126, %r198, 4;
	add.s64 	%rd127, %rd4, %rd126;
	ld.global.u32 	%r199, [%rd127];
	mul.wide.s32 	%rd128, %r199, 4;
	add.s64 	%rd129, %rd3, %rd128;
	ld.global.u32 	%r200, [%rd129];
	setp.ne.s32 	%p61, %r200, 1;
	selp.u32 	%r201, 1, 0, %p61;
	add.s32 	%r202, %r197, %r201;
	add.s32 	%r203, %r479, -13;
	mul.wide.u32 	%rd130, %r203, 4;
	add.s64 	%rd131, %rd4, %rd130;
	ld.global.u32 	%r204, [%rd131];
	mul.wide.s32 	%rd132, %r204, 4;
	add.s64 	%rd133, %rd3, %rd132;
	ld.global.u32 	%r205, [%rd133];
	setp.ne.s32 	%p62, %r205, 1;
	selp.u32 	%r206, 1, 0, %p62;
	add.s32 	%r207, %r202, %r206;
	add.s32 	%r208, %r479, -14;
	mul.wide.u32 	%rd134, %r208, 4;
	add.s64 	%rd135, %rd4, %rd134;
	ld.global.u32 	%r209, [%rd135];
	mul.wide.s32 	%rd136, %r209, 4;
	add.s64 	%rd137, %rd3, %rd136;
	ld.global.u32 	%r210, [%rd137];
	setp.ne.s32 	%p63, %r210, 1;
	selp.u32 	%r211, 1, 0, %p63;
	add.s32 	%r212, %r207, %r211;
	add.s32 	%r213, %r479, -15;
	mul.wide.u32 	%rd138, %r213, 4;
	add.s64 	%rd139, %rd4, %rd138;
	ld.global.u32 	%r214, [%rd139];
	mul.wide.s32 	%rd140, %r214, 4;
	add.s64 	%rd141, %rd3, %rd140;
	ld.global.u32 	%r215, [%rd141];
	setp.ne.s32 	%p64, %r215, 1;
	selp.u32 	%r216, 1, 0, %p64;
	add.s32 	%r217, %r212, %r216;
	add.s32 	%r479, %r479, -16;
	mul.wide.u32 	%rd142, %r479, 4;
	add.s64 	%rd143, %rd4, %rd142;
	ld.global.u32 	%r218, [%rd143];
	mul.wide.s32 	%rd144, %r218, 4;
	add.s64 	%rd145, %rd3, %rd144;
	ld.global.u32 	%r219, [%rd145];
	setp.ne.s32 	%p65, %r219, 1;
	selp.u32 	%r220, 1, 0, %p65;
	add.s32 	%r487, %r217, %r220;
	add.s32 	%r477, %r477, 16;
	and.b32  	%r221, %r10, 2147483632;
	setp.ne.s32 	%p66, %r477, %r221;
	@%p66 bra 	$L__BB0_63;
$L__BB0_64:
	and.b32  	%r77, %r10, 15;
	setp.eq.s32 	%p67, %r77, 0;
	@%p67 bra 	$L__BB0_74;
	setp.lt.u32 	%p68, %r77, 8;
	@%p68 bra 	$L__BB0_67;
	add.s32 	%r223, %r479, -1;
	mul.wide.u32 	%rd146, %r223, 4;
	add.s64 	%rd147, %rd4, %rd146;
	ld.global.u32 	%r224, [%rd147];
	mul.wide.s32 	%rd148, %r224, 4;
	add.s64 	%rd149, %rd3, %rd148;
	ld.global.u32 	%r225, [%rd149];
	setp.ne.s32 	%p69, %r225, 1;
	selp.u32 	%r226, 1, 0, %p69;
	add.s32 	%r227, %r487, %r226;
	add.s32 	%r228, %r479, -2;
	mul.wide.u32 	%rd150, %r228, 4;
	add.s64 	%rd151, %rd4, %rd150;
	ld.global.u32 	%r229, [%rd151];
	mul.wide.s32 	%rd152, %r229, 4;
	add.s64 	%rd153, %rd3, %rd152;
	ld.global.u32 	%r230, [%rd153];
	setp.ne.s32 	%p70, %r230, 1;
	selp.u32 	%r231, 1, 0, %p70;
	add.s32 	%r232, %r227, %r231;
	add.s32 	%r233, %r479, -3;
	mul.wide.u32 	%rd154, %r233, 4;
	add.s64 	%rd155, %rd4, %rd154;
	ld.global.u32 	%r234, [%rd155];
	mul.wide.s32 	%rd156, %r234, 4;
	add.s64 	%rd157, %rd3, %rd156;
	ld.global.u32 	%r235, [%rd157];
	setp.ne.s32 	%p71, %r235, 1;
	selp.u32 	%r236, 1, 0, %p71;
	add.s32 	%r237, %r232, %r236;
	add.s32 	%r238, %r479, -4;
	mul.wide.u32 	%rd158, %r238, 4;
	add.s64 	%rd159, %rd4, %rd158;
	ld.global.u32 	%r239, [%rd159];
	mul.wide.s32 	%rd160, %r239, 4;
	add.s64 	%rd161, %rd3, %rd160;
	ld.global.u32 	%r240, [%rd161];
	setp.ne.s32 	%p72, %r240, 1;
	selp.u32 	%r241, 1, 0, %p72;
	add.s32 	%r242, %r237, %r241;
	add.s32 	%r243, %r479, -5;
	mul.wide.u32 	%rd162, %r243, 4;
	add.s64 	%rd163, %rd4, %rd162;
	ld.global.u32 	%r244, [%rd163];
	mul.wide.s32 	%rd164, %r244, 4;
	add.s64 	%rd165, %rd3, %rd164;
	ld.global.u32 	%r245, [%rd165];
	setp.ne.s32 	%p73, %r245, 1;
	selp.u32 	%r246, 1, 0, %p73;
	add.s32 	%r247, %r242, %r246;
	add.s32 	%r248, %r479, -6;
	mul.wide.u32 	%rd166, %r248, 4;
	add.s64 	%rd167, %rd4, %rd166;
	ld.global.u32 	%r249, [%rd167];
	mul.wide.s32 	%rd168, %r249, 4;
	add.s64 	%rd169, %rd3, %rd168;
	ld.global.u32 	%r250, [%rd169];
	setp.ne.s32 	%p74, %r250, 1;
	selp.u32 	%r251, 1, 0, %p74;
	add.s32 	%r252, %r247, %r251;
	add.s32 	%r253, %r479, -7;
	mul.wide.u32 	%rd170, %r253, 4;
	add.s64 	%rd171, %rd4, %rd170;
	ld.global.u32 	%r254, [%rd171];
	mul.wide.s32 	%rd172, %r254, 4;
	add.s64 	%rd173, %rd3, %rd172;
	ld.global.u32 	%r255, [%rd173];
	setp.ne.s32 	%p75, %r255, 1;
	selp.u32 	%r256, 1, 0, %p75;
	add.s32 	%r257, %r252, %r256;
	add.s32 	%r479, %r479, -8;
	mul.wide.u32 	%rd174, %r479, 4;
	add.s64 	%rd175, %rd4, %rd174;
	ld.global.u32 	%r258, [%rd175];
	mul.wide.s32 	%rd176, %r258, 4;
	add.s64 	%rd177, %rd3, %rd176;
	ld.global.u32 	%r259, [%rd177];
	setp.ne.s32 	%p76, %r259, 1;
	selp.u32 	%r260, 1, 0, %p76;
	add.s32 	%r487, %r257, %r260;
$L__BB0_67:
	and.b32  	%r83, %r10, 7;
	setp.eq.s32 	%p77, %r83, 0;
	@%p77 bra 	$L__BB0_74;
	and.b32  	%r84, %r10, 3;
	setp.lt.u32 	%p78, %r83, 4;
	@%p78 bra 	$L__BB0_70;
	add.s32 	%r262, %r479, -1;
	mul.wide.u32 	%rd178, %r262, 4;
	add.s64 	%rd179, %rd4, %rd178;
	ld.global.u32 	%r263, [%rd179];
	mul.wide.s32 	%rd180, %r263, 4;
	add.s64 	%rd181, %rd3, %rd180;
	ld.global.u32 	%r264, [%rd181];
	setp.ne.s32 	%p79, %r264, 1;
	selp.u32 	%r265, 1, 0, %p79;
	add.s32 	%r266, %r487, %r265;
	add.s32 	%r267, %r479, -2;
	mul.wide.u32 	%rd182, %r267, 4;
	add.s64 	%rd183, %rd4, %rd182;
	ld.global.u32 	%r268, [%rd183];
	mul.wide.s32 	%rd184, %r268, 4;
	add.s64 	%rd185, %rd3, %rd184;
	ld.global.u32 	%r269, [%rd185];
	setp.ne.s32 	%p80, %r269, 1;
	selp.u32 	%r270, 1, 0, %p80;
	add.s32 	%r271, %r266, %r270;
	add.s32 	%r272, %r479, -3;
	mul.wide.u32 	%rd186, %r272, 4;
	add.s64 	%rd187, %rd4, %rd186;
	ld.global.u32 	%r273, [%rd187];
	mul.wide.s32 	%rd188, %r273, 4;
	add.s64 	%rd189, %rd3, %rd188;
	ld.global.u32 	%r274, [%rd189];
	setp.ne.s32 	%p81, %r274, 1;
	selp.u32 	%r275, 1, 0, %p81;
	add.s32 	%r276, %r271, %r275;
	add.s32 	%r479, %r479, -4;
	mul.wide.u32 	%rd190, %r479, 4;
	add.s64 	%rd191, %rd4, %rd190;
	ld.global.u32 	%r277, [%rd191];
	mul.wide.s32 	%rd192, %r277, 4;
	add.s64 	%rd193, %rd3, %rd192;
	ld.global.u32 	%r278, [%rd193];
	setp.ne.s32 	%p82, %r278, 1;
	selp.u32 	%r279, 1, 0, %p82;
	add.s32 	%r487, %r276, %r279;
$L__BB0_70:
	setp.eq.s32 	%p83, %r84, 0;
	@%p83 bra 	$L__BB0_74;
	add.s32 	%r280, %r479, -1;
	mul.wide.u32 	%rd194, %r280, 4;
	add.s64 	%rd195, %rd4, %rd194;
	ld.global.u32 	%r281, [%rd195];
	mul.wide.s32 	%rd196, %r281, 4;
	add.s64 	%rd197, %rd3, %rd196;
	ld.global.u32 	%r282, [%rd197];
	setp.ne.s32 	%p84, %r282, 1;
	selp.u32 	%r283, 1, 0, %p84;
	add.s32 	%r487, %r487, %r283;
	setp.eq.s32 	%p85, %r84, 1;
	@%p85 bra 	$L__BB0_74;
	add.s32 	%r284, %r479, -2;
	mul.wide.u32 	%rd198, %r284, 4;
	add.s64 	%rd199, %rd4, %rd198;
	ld.global.u32 	%r285, [%rd199];
	mul.wide.s32 	%rd200, %r285, 4;
	add.s64 	%rd201, %rd3, %rd200;
	ld.global.u32 	%r286, [%rd201];
	setp.ne.s32 	%p86, %r286, 1;
	selp.u32 	%r287, 1, 0, %p86;
	add.s32 	%r487, %r487, %r287;
	setp.eq.s32 	%p87, %r84, 2;
	@%p87 bra 	$L__BB0_74;
	add.s32 	%r288, %r479, -3;
	mul.wide.u32 	%rd202, %r288, 4;
	add.s64 	%rd203, %rd4, %rd202;
	ld.global.u32 	%r289, [%rd203];
	mul.wide.s32 	%rd204, %r289, 4;
	add.s64 	%rd205, %rd3, %rd204;
	ld.global.u32 	%r290, [%rd205];
	setp.ne.s32 	%p88, %r290, 1;
	selp.u32 	%r291, 1, 0, %p88;
	add.s32 	%r487, %r487, %r291;
$L__BB0_74:
	setp.ge.s32 	%p130, %r3, %r97;
	bar.sync 	0;
	@%p130 bra 	$L__BB0_76;
	mul.wide.s32 	%rd330, %r487, 4;
	add.s64 	%rd331, %rd4, %rd330;
	st.global.u32 	[%rd331], %r3;
$L__BB0_76:
	setp.ge.s32 	%p131, %r3, %r97;
	bar.sync 	0;
	@%p131 bra 	$L__BB0_79;
	ld.global.u32 	%r445, [%rd7];
	setp.ne.s32 	%p132, %r445, 1;
	@%p132 bra 	$L__BB0_79;
	mov.b32 	%r446, 0;
	st.global.u32 	[%rd7], %r446;
$L__BB0_79:
	bar.sync 	0;
	add.s32 	%r447, %r447, 1;
	setp.ne.s32 	%p133, %r447, %r97;
	@%p133 bra 	$L__BB0_2;
$L__BB0_80:
	ret;

}


// ===== COMPILED SASS (sm_100) =====

	.target	sm_100

	.elftype	@"ET_EXEC"


//--------------------- .note.nv.tkinfo           --------------------------
	.section	.note.nv.tkinfo,"",@"SHT_NOTE"
	.sectionflags	@"SHF_NOTE_NV_TKINFO"
	.tkinfo
        /*0018*/ 	.word	0x00000002
        /*0030*/ 	.string	""
        /*0030*/ 	.string	"ptxas"
        /*0030*/ 	.string	"Cuda compilation tools, release 13.0, V13.0.88"
        /*0030*/ 	.string	"Build cuda_13.0.r13.0/compiler.36424714_0"
        /*0030*/ 	.string	"-arch sm_100 -m 64 "



//--------------------- .note.nv.cuinfo           --------------------------
	.section	.note.nv.cuinfo,"",@"SHT_NOTE"
	.sectionflags	@"SHF_NOTE_NV_CUINFO"
        /*0018*/ 	.short	0x0002
        /*001a*/ 	.short	0x0064
        /*001c*/ 	.short	0x0082
	.zero		2


//--------------------- .nv.info                  --------------------------
	.section	.nv.info,"",@"SHT_CUDA_INFO"
	.align	4


	//----- nvinfo : EIATTR_REGCOUNT
	.align		4
        /*0000*/ 	.byte	0x04, 0x2f
        /*0002*/ 	.short	(.L_1 - .L_0)
	.align		4
.L_0:
        /*0004*/ 	.word	index@(MergerHelper1)
        /*0008*/ 	.word	0x00000020


	//----- nvinfo : EIATTR_FRAME_SIZE
	.align		4
.L_1:
        /*000c*/ 	.byte	0x04, 0x11
        /*000e*/ 	.short	(.L_3 - .L_2)
	.align		4
.L_2:
        /*0010*/ 	.word	index@(MergerHelper1)
        /*0014*/ 	.word	0x00000000


	//----- nvinfo : EIATTR_MIN_STACK_SIZE
	.align		4
.L_3:
        /*0018*/ 	.byte	0x04, 0x12
        /*001a*/ 	.short	(.L_5 - .L_4)
	.align		4
.L_4:
        /*001c*/ 	.word	index@(MergerHelper1)
        /*0020*/ 	.word	0x00000000
.L_5:


//--------------------- .nv.compat                --------------------------
	.section	.nv.compat,"",@"SHT_CUDA_COMPAT_INFO"
	.align	4
        /*0000*/ 	.byte	0x02, 0x09, 0x00, 0x00, 0x02, 0x02, 0x01, 0x00, 0x02, 0x05, 0x05, 0x00, 0x03, 0x07, 0x01, 0x01
        /*0010*/ 	.byte	0x02, 0x03, 0x00, 0x00, 0x02, 0x06, 0x01, 0x00, 0x04, 0x0b, 0x08, 0x00, 0x09, 0x00, 0x00, 0x00
        /*0020*/ 	.byte	0x00, 0x00, 0x00, 0x00


//--------------------- .nv.info.MergerHelper1    --------------------------
	.section	.nv.info.MergerHelper1,"",@"SHT_CUDA_INFO"
	.sectionflags	@""
	.align	4


	//----- nvinfo : EIATTR_CUDA_API_VERSION
	.align		4
        /*0000*/ 	.byte	0x04, 0x37
        /*0002*/ 	.short	(.L_7 - .L_6)
.L_6:
        /*0004*/ 	.word	0x00000082


	//----- nvinfo : EIATTR_KPARAM_INFO
	.align		4
.L_7:
        /*0008*/ 	.byte	0x04, 0x17
        /*000a*/ 	.short	(.L_9 - .L_8)
.L_8:
        /*000c*/ 	.word	0x00000000
        /*0010*/ 	.short	0x0009
        /*0012*/ 	.short	0x0040
        /*0014*/ 	.byte	0x00, 0xf5, 0x21, 0x00


	//----- nvinfo : EIATTR_KPARAM_INFO
	.align		4
.L_9:
        /*0018*/ 	.byte	0x04, 0x17
        /*001a*/ 	.short	(.L_11 - .L_10)
.L_10:
        /*001c*/ 	.word	0x00000000
        /*0020*/ 	.short	0x0008
        /*0022*/ 	.short	0x003c
        /*0024*/ 	.byte	0x00, 0xf0, 0x11, 0x00


	//----- nvinfo : EIATTR_KPARAM_INFO
	.align		4
.L_11:
        /*0028*/ 	.byte	0x04, 0x17
        /*002a*/ 	.short	(.L_13 - .L_12)
.L_12:
        /*002c*/ 	.word	0x00000000
        /*0030*/ 	.short	0x0007
        /*0032*/ 	.short	0x0038
        /*0034*/ 	.byte	0x00, 0xf0, 0x11, 0x00


	//----- nvinfo : EIATTR_KPARAM_INFO
	.align		4
.L_13:
        /*0038*/ 	.byte	0x04, 0x17
        /*003a*/ 	.short	(.L_15 - .L_14)
.L_14:
        /*003c*/ 	.word	0x00000000
        /*0040*/ 	.short	0x0006
        /*0042*/ 	.short	0x0030
        /*0044*/ 	.byte	0x00, 0xf5, 0x21, 0x00


	//----- nvinfo : EIATTR_KPARAM_INFO
	.align		4
.L_15:
        /*0048*/ 	.byte	0x04, 0x17
        /*004a*/ 	.short	(.L_17 - .L_16)
.L_16:
        /*004c*/ 	.word	0x00000000
        /*0050*/ 	.short	0x0005
        /*0052*/ 	.short	0x0028
        /*0054*/ 	.byte	0x00, 0xf0, 0x11, 0x00


	//----- nvinfo : EIATTR_KPARAM_INFO
	.align		4
.L_17:
        /*0058*/ 	.byte	0x04, 0x17
        /*005a*/ 	.short	(.L_19 - .L_18)
.L_18:
        /*005c*/ 	.word	0x00000000
        /*0060*/ 	.short	0x0004
        /*0062*/ 	.short	0x0020
        /*0064*/ 	.byte	0x00, 0xf5, 0x21, 0x00


	//----- nvinfo : EIATTR_KPARAM_INFO
	.align		4
.L_19:
        /*0068*/ 	.byte	0x04, 0x17
        /*006a*/ 	.short	(.L_21 - .L_20)
.L_20:
        /*006c*/ 	.word	0x00000000
        /*0070*/ 	.short	0x0003
        /*0072*/ 	.short	0x0018
        /*0074*/ 	.byte	0x00, 0xf5, 0x21, 0x00


	//----- nvinfo : EIATTR_KPARAM_INFO
	.align		4
.L_21:
        /*0078*/ 	.byte	0x04, 0x17
        /*007a*/ 	.short	(.L_23 - .L_22)
.L_22:
        /*007c*/ 	.word	0x00000000
        /*0080*/ 	.short	0x0002
        /*0082*/ 	.short	0x0010
        /*0084*/ 	.byte	0x00, 0xf5, 0x21, 0x00


	//----- nvinfo : EIATTR_KPARAM_INFO
	.align		4
.L_23:
        /*0088*/ 	.byte	0x04, 0x17
        /*008a*/ 	.short	(.L_25 - .L_24)
.L_24:
        /*008c*/ 	.word	0x00000000
        /*0090*/ 	.short	0x0001
        /*0092*/ 	.short	0x0008
        /*0094*/ 	.byte	0x00, 0xf5, 0x21, 0x00


	//----- nvinfo : EIATTR_KPARAM_INFO
	.align		4
.L_25:
        /*0098*/ 	.byte	0x04, 0x17
        /*009a*/ 	.short	(.L_27 - .L_26)
.L_26:
        /*009c*/ 	.word	0x00000000
        /*00a0*/ 	.short	0x0000
        /*00a2*/ 	.short	0x0000
        /*00a4*/ 	.byte	0x00, 0xf5, 0x21, 0x00


	//----- nvinfo : EIATTR_SPARSE_MMA_MASK
	.align		4
.L_27:
        /*00a8*/ 	.byte	0x03, 0x50
        /*00aa*/ 	.short	0x0000


	//----- nvinfo : EIATTR_MAXREG_COUNT
	.align		4
        /*00ac*/ 	.byte	0x03, 0x1b
        /*00ae*/ 	.short	0x00ff


	//----- nvinfo : EIATTR_NUM_BARRIERS
	.align		4
        /*00b0*/ 	.byte	0x02, 0x4c
        /*00b2*/ 	.byte	0x01
	.zero		1


	//----- nvinfo : EIATTR_MERCURY_ISA_VERSION
	.align		4
        /*00b4*/ 	.byte	0x03, 0x5f
        /*00b6*/ 	.short	0x0101


	//----- nvinfo : EIATTR_INT_WARP_WIDE_INSTR_OFFSETS
	.align		4
        /*00b8*/ 	.byte	0x04, 0x31
        /*00ba*/ 	.short	(.L_29 - .L_28)


	//   ....[0]....
.L_28:
        /*00bc*/ 	.word	0x000017e0


	//   ....[1]....
        /*00c0*/ 	.word	0x00001810


	//----- nvinfo : EIATTR_VRC_CTA_INIT_COUNT
	.align		4
.L_29:
        /*00c4*/ 	.byte	0x02, 0x4a
	.zero		1
	.zero		1


	//----- nvinfo : EIATTR_EXIT_INSTR_OFFSETS
	.align		4
        /*00c8*/ 	.byte	0x04, 0x1c
        /*00ca*/ 	.short	(.L_31 - .L_30)


	//   ....[0]....
.L_30:
        /*00cc*/ 	.word	0x00000070


	//   ....[1]....
        /*00d0*/ 	.word	0x00003fc0


	//----- nvinfo : EIATTR_CRS_STACK_SIZE
	.align		4
.L_31:
        /*00d4*/ 	.byte	0x04, 0x1e
        /*00d6*/ 	.short	(.L_33 - .L_32)
.L_32:
        /*00d8*/ 	.word	0x00000000


	//----- nvinfo : EIATTR_CBANK_PARAM_SIZE
	.align		4
.L_33:
        /*00dc*/ 	.byte	0x03, 0x19
        /*00de*/ 	.short	0x0048


	//----- nvinfo : EIATTR_PARAM_CBANK
	.align		4
        /*00e0*/ 	.byte	0x04, 0x0a
        /*00e2*/ 	.short	(.L_35 - .L_34)
	.align		4
.L_34:
        /*00e4*/ 	.word	index@(.nv.constant0.MergerHelper1)
        /*00e8*/ 	.short	0x0380
        /*00ea*/ 	.short	0x0048


	//----- nvinfo : EIATTR_SW_WAR
	.align		4
.L_35:
        /*00ec*/ 	.byte	0x04, 0x36
        /*00ee*/ 	.short	(.L_37 - .L_36)
.L_36:
        /*00f0*/ 	.word	0x00000008
.L_37:


//--------------------- .nv.callgraph             --------------------------
	.section	.nv.callgraph,"",@"SHT_CUDA_CALLGRAPH"
	.align	4
	.sectionentsize	8
	.align		4
        /*0000*/ 	.word	0x00000000
	.align		4
        /*0004*/ 	.word	0xffffffff
	.align		4
        /*0008*/ 	.word	0x00000000
	.align		4
        /*000c*/ 	.word	0xfffffffe
	.align		4
        /*0010*/ 	.word	0x00000000
	.align		4
        /*0014*/ 	.word	0xfffffffd
	.align		4
        /*0018*/ 	.word	0x00000000
	.align		4
        /*001c*/ 	.word	0xfffffffc


//--------------------- .text.MergerHelper1       --------------------------
	.section	.text.MergerHelper1,"ax",@progbits
	.align	128
        .global         MergerHelper1
        .type           MergerHelper1,@function
        .size           MergerHelper1,(.L_x_46 - MergerHelper1)
        .other          MergerHelper1,@"STO_CUDA_ENTRY STV_DEFAULT"
MergerHelper1:
.text.MergerHelper1:
[----:B------:R-:W-:Y:S08]  /*0000*/  LDC R1, c[0x0][0x37c] ;  /* 0x0000df00ff017b82 */ /* 0x000ff00000000800 */
[----:B------:R-:W-:Y:S08]  /*0010*/  BAR.SYNC.DEFER_BLOCKING 0x0 ;  /* 0x0000000000007b1d */ /* 0x000ff00000010000 */
[----:B------:R-:W0:Y:S08]  /*0020*/  LDC R0, c[0x0][0x3bc] ;  /* 0x0000ef00ff007b82 */ /* 0x000e300000000800 */
[----:B------:R-:W-:Y:S08]  /*0030*/  BAR.SYNC.DEFER_BLOCKING 0x0 ;  /* 0x0000000000007b1d */ /* 0x000ff00000010000 */
[----:B------:R-:W-:Y:S08]  /*0040*/  BAR.SYNC.DEFER_BLOCKING 0x0 ;  /* 0x0000000000007b1d */ /* 0x000ff00000010000 */
[----:B------:R-:W-:Y:S01]  /*0050*/  BAR.SYNC.DEFER_BLOCKING 0x0 ;  /* 0x0000000000007b1d */ /* 0x000fe20000010000 */
[----:B0-----:R-:W-:-:S13]  /*0060*/  ISETP.GE.AND P0, PT, R0, 0x1, PT ;  /* 0x000000010000780c */ /* 0x001fda0003f06270 */
[----:B------:R-:W-:Y:S05]  /*0070*/  @!P0 EXIT ;  /* 0x000000000000894d */ /* 0x000fea0003800000 */
[----:B------:R-:W0:Y:S01]  /*0080*/  S2R R0, SR_CTAID.X ;  /* 0x0000000000007919 */ /* 0x000e220000002500 */
[----:B------:R-:W0:Y:S01]  /*0090*/  LDCU UR8, c[0x0][0x360] ;  /* 0x00006c00ff0877ac */ /* 0x000e220008000800 */
[----:B------:R-:W1:Y:S01]  /*00a0*/  S2UR UR5, SR_CgaCtaId ;  /* 0x00000000000579c3 */ /* 0x000e620000008800 */
[----:B------:R-:W0:Y:S01]  /*00b0*/  S2R R3, SR_TID.X ;  /* 0x0000000000037919 */ /* 0x000e220000002100 */
[----:B------:R-:W2:Y:S01]  /*00c0*/  LDCU UR9, c[0x0][0x3a8] ;  /* 0x00007500ff0977ac */ /* 0x000ea20008000800 */
[----:B------:R-:W-:-:S05]  /*00d0*/  UMOV UR4, 0x400 ;  /* 0x0000040000047882 */ /* 0x000fca0000000000 */
[----:B------:R-:W3:Y:S01]  /*00e0*/  LDC.64 R10, c[0x0][0x390] ;  /* 0x0000e400ff0a7b82 */ /* 0x000ee20000000a00 */
[----:B------:R-:W4:Y:S01]  /*00f0*/  LDCU.64 UR6, c[0x0][0x358] ;  /* 0x00006b00ff0677ac */ /* 0x000f220008000a00 */
[----:B-1----:R-:W-:-:S04]  /*0100*/  ULEA UR4, UR5, UR4, 0x18 ;  /* 0x0000000405047291 */ /* 0x002fc8000f8ec0ff */
[----:B--2---:R-:W-:Y:S01]  /*0110*/  ULEA UR4, UR9, UR4, 0x2 ;  /* 0x0000000409047291 */ /* 0x004fe2000f8e10ff */
[----:B0-----:R-:W-:Y:S02]  /*0120*/  IMAD R0, R0, UR8, R3 ;  /* 0x0000000800007c24 */ /* 0x001fe4000f8e0203 */
[----:B------:R-:W-:Y:S02]  /*0130*/  HFMA2 R3, -RZ, RZ, 0, 0 ;  /* 0x00000000ff037431 */ /* 0x000fe400000001ff */
[----:B------:R-:W-:Y:S02]  /*0140*/  IMAD R2, R0, UR9, RZ ;  /* 0x0000000900027c24 */ /* 0x000fe4000f8e02ff */
[----:B------:R-:W-:Y:S02]  /*0150*/  IMAD.MOV.U32 R7, RZ, RZ, R0 ;  /* 0x000000ffff077224 */ /* 0x000fe400078e0000 */
[----:B---34-:R-:W-:-:S07]  /*0160*/  IMAD.WIDE R10, R2, 0x4, R10 ;  /* 0x00000004020a7825 */ /* 0x018fce00078e020a */
.L_x_44:
[----:B01----:R-:W0:Y:S01]  /*0170*/  S2R R14, SR_TID.X ;  /* 0x00000000000e7919 */ /* 0x003e220000002100 */
[----:B--2---:R-:W1:Y:S01]  /*0180*/  LDC.64 R4, c[0x0][0x3c0] ;  /* 0x0000f000ff047b82 */ /* 0x004e620000000a00 */
[----:B------:R-:W0:Y:S07]  /*0190*/  LDCU UR9, c[0x0][0x3a8] ;  /* 0x00007500ff0977ac */ /* 0x000e2e0008000800 */
[----:B------:R-:W2:Y:S01]  /*01a0*/  LDC.64 R8, c[0x0][0x3a0] ;  /* 0x0000e800ff087b82 */ /* 0x000ea20000000a00 */
[----:B---3--:R-:W3:Y:S01]  /*01b0*/  LDCU UR5, c[0x0][0x3bc] ;  /* 0x00007780ff0577ac */ /* 0x008ee20008000800 */
[----:B------:R-:W-:Y:S01]  /*01c0*/  BSSY.RECONVERGENT B0, `(.L_x_0) ;  /* 0x0000019000007945 */ /* 0x000fe20003800200 */
[----:B-1----:R-:W-:-:S05]  /*01d0*/  IMAD.WIDE.U32 R4, R3, 0x4, R4 ;  /* 0x0000000403047825 */ /* 0x002fca00078e0004 */
[----:B------:R-:W-:Y:S01]  /*01e0*/  BAR.SYNC.DEFER_BLOCKING 0x0 ;  /* 0x0000000000007b1d */ /* 0x000fe20000010000 */
[----:B0-----:R-:W-:-:S05]  /*01f0*/  ISETP.GE.AND P0, PT, R14, UR9, PT ;  /* 0x000000090e007c0c */ /* 0x001fca000bf06270 */
[----:B------:R0:W5:Y:S02]  /*0200*/  LDG.E R23, desc[UR6][R4.64] ;  /* 0x0000000604177981 */ /* 0x000164000c1e1900 */
[----:B------:R-:W-:Y:S06]  /*0210*/  BAR.SYNC.DEFER_BLOCKING 0x0 ;  /* 0x0000000000007b1d */ /* 0x000fec0000010000 */
[----:B0-234-:R-:W-:Y:S05]  /*0220*/  @P0 BRA `(.L_x_1) ;  /* 0x0000000000480947 */ /* 0x01dfea0003800000 */
[----:B------:R-:W0:Y:S01]  /*0230*/  S2R R15, SR_CgaCtaId ;  /* 0x00000000000f7919 */ /* 0x000e220000008800 */
[----:B------:R-:W1:Y:S01]  /*0240*/  LDC.64 R4, c[0x0][0x380] ;  /* 0x0000e000ff047b82 */ /* 0x000e620000000a00 */
[----:B------:R-:W-:-:S07]  /*0250*/  MOV R6, 0x400 ;  /* 0x0000040000067802 */ /* 0x000fce0000000f00 */
[----:B------:R-:W2:Y:S01]  /*0260*/  LDC.64 R12, c[0x0][0x388] ;  /* 0x0000e200ff0c7b82 */ /* 0x000ea20000000a00 */
[----:B0-----:R-:W-:Y:S02]  /*0270*/  LEA R25, R15, R6, 0x18 ;  /* 0x000000060f197211 */ /* 0x001fe400078ec0ff */
[----:B------:R-:W-:-:S07]  /*0280*/  MOV R6, R14 ;  /* 0x0000000e00067202 */ /* 0x000fce0000000f00 */
.L_x_2:
[----:B-----5:R-:W-:-:S04]  /*0290*/  IMAD R17, R23, UR9, R6 ;  /* 0x0000000917117c24 */ /* 0x020fc8000f8e0206 */
[----:B01----:R-:W-:-:S04]  /*02a0*/  IMAD.WIDE R14, R17, 0x4, R4 ;  /* 0x00000004110e7825 */ /* 0x003fc800078e0204 */
[----:B--2---:R-:W-:Y:S02]  /*02b0*/  IMAD.WIDE R16, R17, 0x4, R12 ;  /* 0x0000000411107825 */ /* 0x004fe400078e020c */
[----:B------:R-:W2:Y:S04]  /*02c0*/  LDG.E R14, desc[UR6][R14.64] ;  /* 0x000000060e0e7981 */ /* 0x000ea8000c1e1900 */
[----:B------:R-:W3:Y:S01]  /*02d0*/  LDG.E R16, desc[UR6][R16.64] ;  /* 0x0000000610107981 */ /* 0x000ee2000c1e1900 */
[C---:B------:R-:W-:Y:S01]  /*02e0*/  IMAD R19, R6.reuse, 0x4, R25 ;  /* 0x0000000406137824 */ /* 0x040fe200078e0219 */
[C---:B------:R-:W-:Y:S02]  /*02f0*/  LEA R21, R6.reuse, UR4, 0x2 ;  /* 0x0000000406157c11 */ /* 0x040fe4000f8e10ff */
[----:B------:R-:W-:-:S04]  /*0300*/  IADD3 R6, PT, PT, R6, UR8, RZ ;  /* 0x0000000806067c10 */ /* 0x000fc8000fffe0ff */
[----:B------:R-:W-:Y:S01]  /*0310*/  ISETP.GE.AND P0, PT, R6, UR9, PT ;  /* 0x0000000906007c0c */ /* 0x000fe2000bf06270 */
[----:B--2---:R0:W-:Y:S04]  /*0320*/  STS [R19], R14 ;  /* 0x0000000e13007388 */ /* 0x0041e80000000800 */
[----:B---3--:R0:W-:Y:S08]  /*0330*/  STS [R21], R16 ;  /* 0x0000001015007388 */ /* 0x0081f00000000800 */
[----:B------:R-:W-:Y:S05]  /*0340*/  @!P0 BRA `(.L_x_2) ;  /* 0xfffffffc00d08947 */ /* 0x000fea000383ffff */
.L_x_1:
[----:B------:R-:W-:Y:S05]  /*0350*/  BSYNC.RECONVERGENT B0 ;  /* 0x0000000000007941 */ /* 0x000fea0003800200 */
.L_x_0:
[----:B------:R-:W-:Y:S01]  /*0360*/  BAR.SYNC.DEFER_BLOCKING 0x0 ;  /* 0x0000000000007b1d */ /* 0x000fe20000010000 */
[C---:B-----5:R-:W-:Y:S01]  /*0370*/  ISETP.NE.AND P0, PT, R0.reuse, R23, PT ;  /* 0x000000170000720c */ /* 0x060fe20003f05270 */
[----:B------:R-:W-:Y:S01]  /*0380*/  VIADD R3, R3, 0x1 ;  /* 0x0000000103037836 */ /* 0x000fe20000000000 */
[----:B------:R-:W-:Y:S01]  /*0390*/  MOV R5, R7 ;  /* 0x0000000700057202 */ /* 0x000fe20000000f00 */
[----:B------:R-:W-:Y:S01]  /*03a0*/  IMAD.WIDE R8, R23, 0x4, R8 ;  /* 0x0000000417087825 */ /* 0x000fe200078e0208 */
[----:B------:R-:W-:Y:S01]  /*03b0*/  ISETP.GE.OR P0, PT, R0, UR5, !P0 ;  /* 0x0000000500007c0c */ /* 0x000fe2000c706670 */
[----:B------:R-:W-:Y:S01]  /*03c0*/  BSSY.RECONVERGENT B0, `(.L_x_3) ;  /* 0x000014a000007945 */ /* 0x000fe20003800200 */
[----:B------:R-:W-:-:S11]  /*03d0*/  ISETP.NE.AND P1, PT, R3, UR5, PT ;  /* 0x0000000503007c0c */ /* 0x000fd6000bf25270 */
[----:B------:R-:W-:Y:S05]  /*03e0*/  @P0 BRA `(.L_x_4) ;  /* 0x00000014001c0947 */ /* 0x000fea0003800000 */
[----:B------:R-:W1:Y:S02]  /*03f0*/  LDC.64 R12, c[0x0][0x3a0] ;  /* 0x0000e800ff0c7b82 */ /* 0x000e640000000a00 */
[----:B-1----:R-:W-:-:S06]  /*0400*/  IMAD.WIDE R12, R0, 0x4, R12 ;  /* 0x00000004000c7825 */ /* 0x002fcc00078e020c */
[----:B------:R-:W2:Y:S02]  /*0410*/  LDG.E R12, desc[UR6][R12.64] ;  /* 0x000000060c0c7981 */ /* 0x000ea4000c1e1900 */
[----:B--2---:R-:W-:-:S13]  /*0420*/  ISETP.GE.AND P0, PT, R12, RZ, PT ;  /* 0x000000ff0c00720c */ /* 0x004fda0003f06270 */
[----:B------:R-:W-:Y:S05]  /*0430*/  @!P0 BRA `(.L_x_4) ;  /* 0x0000001400088947 */ /* 0x000fea0003800000 */
[----:B------:R-:W-:-:S09]  /*0440*/  UISETP.GE.AND UP0, UPT, UR9, 0x1, UPT ;  /* 0x000000010900788c */ /* 0x000fd2000bf06270 */
[----:B------:R-:W-:Y:S05]  /*0450*/  BRA.U !UP0, `(.L_x_5) ;  /* 0x0000000908307547 */ /* 0x000fea000b800000 */
[----:B------:R-:W-:Y:S01]  /*0460*/  UISETP.GE.U32.AND UP1, UPT, UR9, 0x4, UPT ;  /* 0x000000040900788c */ /* 0x000fe2000bf26070 */
[----:B------:R-:W-:-:S08]  /*0470*/  IMAD.MOV.U32 R27, RZ, RZ, RZ ;  /* 0x000000ffff1b7224 */ /* 0x000fd000078e00ff */
[----:B------:R-:W-:Y:S05]  /*0480*/  BRA.U !UP1, `(.L_x_6) ;  /* 0x0000000509187547 */ /* 0x000fea000b800000 */
[----:B------:R-:W1:Y:S01]  /*0490*/  S2R R15, SR_CgaCtaId ;  /* 0x00000000000f7919 */ /* 0x000e620000008800 */
[----:B------:R-:W2:Y:S01]  /*04a0*/  LDCU.128 UR12, c[0x0][0x390] ;  /* 0x00007200ff0c77ac */ /* 0x000ea20008000c00 */
[----:B------:R-:W-:Y:S02]  /*04b0*/  HFMA2 R12, -RZ, RZ, 0, 4.76837158203125e-07 ;  /* 0x00000008ff0c7431 */ /* 0x000fe400000001ff */
[----:B------:R-:W-:Y:S01]  /*04c0*/  IMAD.MOV.U32 R13, RZ, RZ, 0x0 ;  /* 0x00000000ff0d7424 */ /* 0x000fe200078e00ff */
[----:B------:R-:W-:Y:S01]  /*04d0*/  MOV R6, 0x400 ;  /* 0x0000040000067802 */ /* 0x000fe20000000f00 */
[----:B------:R-:W-:Y:S01]  /*04e0*/  ULOP3.LUT UR5, UR9, 0x7ffffffc, URZ, 0xc0, !UPT ;  /* 0x7ffffffc09057892 */ /* 0x000fe2000f8ec0ff */
[----:B------:R-:W-:-:S03]  /*04f0*/  MOV R25, R2 ;  /* 0x0000000200197202 */ /* 0x000fc60000000f00 */
[----:B------:R-:W-:Y:S01]  /*0500*/  UIADD3 UR5, UPT, UPT, -UR5, URZ, URZ ;  /* 0x000000ff05057290 */ /* 0x000fe2000fffe1ff */
[----:B------:R-:W-:-:S03]  /*0510*/  IMAD.WIDE R12, R2, 0x4, R12 ;  /* 0x00000004020c7825 */ /* 0x000fc600078e020c */
[C---:B--2---:R-:W-:Y:S02]  /*0520*/  IADD3 R4, P0, PT, R12.reuse, UR12, RZ ;  /* 0x0000000c0c047c10 */ /* 0x044fe4000ff1e0ff */
[----:B------:R-:W-:Y:S02]  /*0530*/  IADD3 R12, P2, PT, R12, UR14, RZ ;  /* 0x0000000e0c0c7c10 */ /* 0x000fe4000ff5e0ff */
[C---:B------:R-:W-:Y:S02]  /*0540*/  IADD3.X R29, PT, PT, R13.reuse, UR13, RZ, P0, !PT ;  /* 0x0000000d0d1d7c10 */ /* 0x040fe400087fe4ff */
[----:B0-----:R-:W-:Y:S02]  /*0550*/  IADD3.X R21, PT, PT, R13, UR15, RZ, P2, !PT ;  /* 0x0000000f0d157c10 */ /* 0x001fe400097fe4ff */
[----:B-1----:R-:W-:-:S07]  /*0560*/  LEA R6, R15, R6, 0x18 ;  /* 0x000000060f067211 */ /* 0x002fce00078ec0ff */
.L_x_7:
[----:B------:R-:W0:Y:S08]  /*0570*/  LDC.64 R16, c[0x0][0x388] ;  /* 0x0000e200ff107b82 */ /* 0x000e300000000a00 */
[----:B------:R-:W1:Y:S08]  /*0580*/  LDC R27, c[0x0][0x3a8] ;  /* 0x0000ea00ff1b7b82 */ /* 0x000e700000000800 */
[----:B--2---:R-:W2:Y:S01]  /*0590*/  LDC.64 R18, c[0x0][0x380] ;  /* 0x0000e000ff127b82 */ /* 0x004ea20000000a00 */
[----:B0-----:R-:W-:-:S05]  /*05a0*/  IMAD.WIDE R16, R25, 0x4, R16 ;  /* 0x0000000419107825 */ /* 0x001fca00078e0210 */
[----:B------:R-:W3:Y:S01]  /*05b0*/  LDG.E R14, desc[UR6][R16.64] ;  /* 0x00000006100e7981 */ /* 0x000ee2000c1e1900 */
[----:B------:R-:W-:Y:S01]  /*05c0*/  MOV R20, R12 ;  /* 0x0000000c00147202 */ /* 0x000fe20000000f00 */
[----:B-1----:R-:W-:-:S05]  /*05d0*/  IMAD R24, R27, 0x4, R6 ;  /* 0x000000041b187824 */ /* 0x002fca00078e0206 */
[----:B------:R-:W3:Y:S01]  /*05e0*/  LDS R13, [R24] ;  /* 0x00000000180d7984 */ /* 0x000ee20000000800 */
[----:B--2---:R-:W-:Y:S01]  /*05f0*/  IMAD.WIDE R18, R25, 0x4, R18 ;  /* 0x0000000419127825 */ /* 0x004fe200078e0212 */
[----:B---3--:R-:W-:-:S04]  /*0600*/  FSETP.GT.AND P0, PT, R13, R14, PT ;  /* 0x0000000e0d00720b */ /* 0x008fc80003f04000 */
[----:B------:R-:W-:Y:S02]  /*0610*/  FSEL R23, R13, R14, P0 ;  /* 0x0000000e0d177208 */ /* 0x000fe40000000000 */
[----:B------:R-:W0:Y:S04]  /*0620*/  LDS.128 R12, [R6] ;  /* 0x00000000060c7984 */ /* 0x000e280000000c00 */
[----:B------:R1:W-:Y:S04]  /*0630*/  STG.E desc[UR6][R20.64+-0x8], R23 ;  /* 0xfffff81714007986 */ /* 0x0003e8000c101906 */
[----:B------:R-:W0:Y:S01]  /*0640*/  LDG.E R22, desc[UR6][R18.64] ;  /* 0x0000000612167981 */ /* 0x000e22000c1e1900 */
[----:B-1----:R-:W-:-:S02]  /*0650*/  MOV R23, R29 ;  /* 0x0000001d00177202 */ /* 0x002fc40000000f00 */
[----:B0-----:R-:W-:-:S04]  /*0660*/  FSETP.GT.AND P0, PT, R12, R22, PT ;  /* 0x000000160c00720b */ /* 0x001fc80003f04000 */
[----:B------:R-:W-:Y:S01]  /*0670*/  FSEL R12, R22, R12, P0 ;  /* 0x0000000c160c7208 */ /* 0x000fe20000000000 */
[----:B------:R-:W-:Y:S02]  /*0680*/  IMAD.MOV.U32 R22, RZ, RZ, R4 ;  /* 0x000000ffff167224 */ /* 0x000fe400078e0004 */
[----:B------:R-:W0:Y:S04]  /*0690*/  LDS R4, [R24+0x4] ;  /* 0x0000040018047984 */ /* 0x000e280000000800 */
[----:B------:R-:W-:Y:S04]  /*06a0*/  STG.E desc[UR6][R22.64+-0x8], R12 ;  /* 0xfffff80c16007986 */ /* 0x000fe8000c101906 */
[----:B------:R-:W0:Y:S02]  /*06b0*/  LDG.E R29, desc[UR6][R16.64+0x4] ;  /* 0x00000406101d7981 */ /* 0x000e24000c1e1900 */
[----:B0-----:R-:W-:-:S04]  /*06c0*/  FSETP.GT.AND P0, PT, R4, R29, PT ;  /* 0x0000001d0400720b */ /* 0x001fc80003f04000 */
[----:B------:R-:W-:-:S05]  /*06d0*/  FSEL R29, R4, R29, P0 ;  /* 0x0000001d041d7208 */ /* 0x000fca0000000000 */
[----:B------:R-:W-:Y:S04]  /*06e0*/  STG.E desc[UR6][R20.64+-0x4], R29 ;  /* 0xfffffc1d14007986 */ /* 0x000fe8000c101906 */
[----:B------:R-:W2:Y:S02]  /*06f0*/  LDG.E R4, desc[UR6][R18.64+0x4] ;  /* 0x0000040612047981 */ /* 0x000ea4000c1e1900 */
[----:B--2---:R-:W-:-:S04]  /*0700*/  FSETP.GT.AND P0, PT, R13, R4, PT ;  /* 0x000000040d00720b */ /* 0x004fc80003f04000 */
[----:B------:R-:W-:Y:S02]  /*0710*/  FSEL R13, R4, R13, P0 ;  /* 0x0000000d040d7208 */ /* 0x000fe40000000000 */
        /* <DEDUP_REMOVED lines=10> */
[----:B------:R1:W-:Y:S04]  /*07c0*/  STG.E desc[UR6][R22.64], R29 ;  /* 0x0000001d16007986 */ /* 0x0003e8000c101906 */
[----:B------:R-:W0:Y:S02]  /*07d0*/  LDG.E R14, desc[UR6][R16.64+0xc] ;  /* 0x00000c06100e7981 */ /* 0x000e24000c1e1900 */
[----:B0-----:R-:W-:-:S04]  /*07e0*/  FSETP.GT.AND P0, PT, R12, R14, PT ;  /* 0x0000000e0c00720b */ /* 0x001fc80003f04000 */
[----:B------:R-:W-:-:S05]  /*07f0*/  FSEL R13, R12, R14, P0 ;  /* 0x0000000e0c0d7208 */ /* 0x000fca0000000000 */
[----:B------:R0:W-:Y:S04]  /*0800*/  STG.E desc[UR6][R20.64+0x4], R13 ;  /* 0x0000040d14007986 */ /* 0x0001e8000c101906 */
[----:B------:R-:W2:Y:S01]  /*0810*/  LDG.E R12, desc[UR6][R18.64+0xc] ;  /* 0x00000c06120c7981 */ /* 0x000ea2000c1e1900 */
[----:B------:R-:W-:Y:S01]  /*0820*/  UIADD3 UR5, UPT, UPT, UR5, 0x4, URZ ;  /* 0x0000000405057890 */ /* 0x000fe2000fffe0ff */
[----:B------:R-:W-:Y:S01]  /*0830*/  VIADD R25, R25, 0x4 ;  /* 0x0000000419197836 */ /* 0x000fe20000000000 */
[----:B------:R-:W-:Y:S02]  /*0840*/  IADD3 R6, PT, PT, R6, 0x10, RZ ;  /* 0x0000001006067810 */ /* 0x000fe40007ffe0ff */
[----:B------:R-:W-:Y:S01]  /*0850*/  UISETP.NE.AND UP1, UPT, UR5, URZ, UPT ;  /* 0x000000ff0500728c */ /* 0x000fe2000bf25270 */
[----:B--2---:R-:W-:-:S04]  /*0860*/  FSETP.GT.AND P0, PT, R15, R12, PT ;  /* 0x0000000c0f00720b */ /* 0x004fc80003f04000 */
[----:B------:R-:W-:Y:S02]  /*0870*/  FSEL R15, R12, R15, P0 ;  /* 0x0000000f0c0f7208 */ /* 0x000fe40000000000 */
[----:B------:R-:W-:Y:S02]  /*0880*/  IADD3 R4, P0, PT, R22, 0x10, RZ ;  /* 0x0000001016047810 */ /* 0x000fe40007f1e0ff */
[----:B------:R-:W-:Y:S01]  /*0890*/  IADD3 R12, P2, PT, R20, 0x10, RZ ;  /* 0x00000010140c7810 */ /* 0x000fe20007f5e0ff */
[----:B------:R2:W-:Y:S02]  /*08a0*/  STG.E desc[UR6][R22.64+0x4], R15 ;  /* 0x0000040f16007986 */ /* 0x0005e4000c101906 */
[----:B-1----:R-:W-:Y:S01]  /*08b0*/  IMAD.X R29, RZ, RZ, R23, P0 ;  /* 0x000000ffff1d7224 */ /* 0x002fe200000e0617 */
[----:B0-----:R-:W-:Y:S01]  /*08c0*/  IADD3.X R21, PT, PT, RZ, R21, RZ, P2, !PT ;  /* 0x00000015ff157210 */ /* 0x001fe200017fe4ff */
[----:B------:R-:W-:Y:S08]  /*08d0*/  BRA.U UP1, `(.L_x_7) ;  /* 0xfffffffd01247547 */ /* 0x000ff0000b83ffff */
[----:B------:R-:W-:-:S07]  /*08e0*/  LOP3.LUT R27, R27, 0x7ffffffc, RZ, 0xc0, !PT ;  /* 0x7ffffffc1b1b7812 */ /* 0x000fce00078ec0ff */
.L_x_6:
[----:B------:R-:W1:Y:S02]  /*08f0*/  LDCU UR5, c[0x0][0x3a8] ;  /* 0x00007500ff0577ac */ /* 0x000e640008000800 */
[----:B-1----:R-:W-:-:S04]  /*0900*/  ULOP3.LUT UR10, UR5, 0x3, URZ, 0xc0, !UPT ;  /* 0x00000003050a7892 */ /* 0x002fc8000f8ec0ff */
[----:B------:R-:W-:-:S09]  /*0910*/  UISETP.NE.AND UP1, UPT, UR10, URZ, UPT ;  /* 0x000000ff0a00728c */ /* 0x000fd2000bf25270 */
[----:B------:R-:W-:Y:S05]  /*0920*/  BRA.U !UP1, `(.L_x_5) ;  /* 0x0000000109fc7547 */ /* 0x000fea000b800000 */
[----:B------:R-:W-:Y:S02]  /*0930*/  UISETP.NE.AND UP1, UPT, UR10, 0x1, UPT ;  /* 0x000000010a00788c */ /* 0x000fe4000bf25270 */
[----:B------:R-:W-:-:S04]  /*0940*/  ULOP3.LUT UR5, UR5, 0x1, URZ, 0xc0, !UPT ;  /* 0x0000000105057892 */ /* 0x000fc8000f8ec0ff */
[----:B------:R-:W-:-:S03]  /*0950*/  UISETP.NE.AND UP2, UPT, UR5, URZ, UPT ;  /* 0x000000ff0500728c */ /* 0x000fc6000bf45270 */
[----:B------:R-:W-:Y:S08]  /*0960*/  BRA.U !UP1, `(.L_x_8) ;  /* 0x0000000109887547 */ /* 0x000ff0000b800000 */
[----:B------:R-:W1:Y:S01]  /*0970*/  LDC.64 R12, c[0x0][0x388] ;  /* 0x0000e200ff0c7b82 */ /* 0x000e620000000a00 */
[----:B0-----:R-:W-:Y:S01]  /*0980*/  IMAD.IADD R19, R2, 0x1, R27 ;  /* 0x0000000102137824 */ /* 0x001fe200078e021b */
[----:B------:R-:W-:-:S05]  /*0990*/  LEA R4, R27, UR4, 0x2 ;  /* 0x000000041b047c11 */ /* 0x000fca000f8e10ff */
[----:B------:R-:W0:Y:S01]  /*09a0*/  LDS R6, [R4] ;  /* 0x0000000004067984 */ /* 0x000e220000000800 */
[----:B--2---:R-:W2:Y:S03]  /*09b0*/  LDC.64 R14, c[0x0][0x398] ;  /* 0x0000e600ff0e7b82 */ /* 0x004ea60000000a00 */
[----:B------:R-:W-:Y:S05]  /*09c0*/  LDS R4, [R4+0x4] ;  /* 0x0000040004047984 */ /* 0x000fea0000000800 */
[----:B------:R-:W3:Y:S01]  /*09d0*/  LDC.64 R16, c[0x0][0x380] ;  /* 0x0000e000ff107b82 */ /* 0x000ee20000000a00 */
[----:B-1----:R-:W-:-:S05]  /*09e0*/  IMAD.WIDE R12, R19, 0x4, R12 ;  /* 0x00000004130c7825 */ /* 0x002fca00078e020c */
[----:B------:R-:W0:Y:S01]  /*09f0*/  LDG.E R21, desc[UR6][R12.64] ;  /* 0x000000060c157981 */ /* 0x000e22000c1e1900 */
[----:B--2---:R-:W-:-:S04]  /*0a00*/  IMAD.WIDE R14, R2, 0x4, R14 ;  /* 0x00000004020e7825 */ /* 0x004fc800078e020e */
[----:B------:R-:W-:-:S04]  /*0a10*/  IMAD.WIDE.U32 R14, R27, 0x4, R14 ;  /* 0x000000041b0e7825 */ /* 0x000fc800078e000e */
[----:B---3--:R-:W-:Y:S02]  /*0a20*/  IMAD.WIDE R16, R19, 0x4, R16 ;  /* 0x0000000413107825 */ /* 0x008fe400078e0210 */
[----:B------:R-:W1:Y:S01]  /*0a30*/  S2R R19, SR_CgaCtaId ;  /* 0x0000000000137919 */ /* 0x000e620000008800 */
[----:B0-----:R-:W-:-:S04]  /*0a40*/  FSETP.GT.AND P0, PT, R6, R21, PT ;  /* 0x000000150600720b */ /* 0x001fc80003f04000 */
[----:B------:R-:W-:-:S05]  /*0a50*/  FSEL R23, R6, R21, P0 ;  /* 0x0000001506177208 */ /* 0x000fca0000000000 */
[----:B------:R-:W-:Y:S04]  /*0a60*/  STG.E desc[UR6][R14.64], R23 ;  /* 0x000000170e007986 */ /* 0x000fe8000c101906 */
[----:B------:R-:W2:Y:S01]  /*0a70*/  LDG.E R25, desc[UR6][R16.64] ;  /* 0x0000000610197981 */ /* 0x000ea2000c1e1900 */
[----:B------:R-:W-:Y:S01]  /*0a80*/  MOV R6, 0x400 ;  /* 0x0000040000067802 */ /* 0x000fe20000000f00 */
[----:B------:R-:W-:-:S03]  /*0a90*/  IMAD.WIDE.U32 R20, R27, 0x4, R10 ;  /* 0x000000041b147825 */ /* 0x000fc600078e000a */
[----:B-1----:R-:W-:-:S04]  /*0aa0*/  LEA R6, R19, R6, 0x18 ;  /* 0x0000000613067211 */ /* 0x002fc800078ec0ff */
[----:B------:R-:W-:-:S06]  /*0ab0*/  LEA R18, R27, R6, 0x2 ;  /* 0x000000061b127211 */ /* 0x000fcc00078e10ff */
[----:B------:R-:W2:Y:S02]  /*0ac0*/  LDS.64 R18, [R18] ;  /* 0x0000000012127984 */ /* 0x000ea40000000a00 */
[----:B--2---:R-:W-:-:S04]  /*0ad0*/  FSETP.GT.AND P0, PT, R18, R25, PT ;  /* 0x000000191200720b */ /* 0x004fc80003f04000 */
[----:B------:R-:W-:-:S05]  /*0ae0*/  FSEL R25, R25, R18, P0 ;  /* 0x0000001219197208 */ /* 0x000fca0000000000 */
[----:B------:R1:W-:Y:S04]  /*0af0*/  STG.E desc[UR6][R20.64], R25 ;  /* 0x0000001914007986 */ /* 0x0003e8000c101906 */
[----:B------:R-:W2:Y:S02]  /*0b00*/  LDG.E R13, desc[UR6][R12.64+0x4] ;  /* 0x000004060c0d7981 */ /* 0x000ea4000c1e1900 */
[----:B--2---:R-:W-:-:S04]  /*0b10*/  FSETP.GT.AND P0, PT, R4, R13, PT ;  /* 0x0000000d0400720b */ /* 0x004fc80003f04000 */
[----:B------:R-:W-:-:S05]  /*0b20*/  FSEL R23, R4, R13, P0 ;  /* 0x0000000d04177208 */ /* 0x000fca0000000000 */
[----:B------:R1:W-:Y:S04]  /*0b30*/  STG.E desc[UR6][R14.64+0x4], R23 ;  /* 0x000004170e007986 */ /* 0x0003e8000c101906 */
[----:B------:R-:W2:Y:S01]  /*0b40*/  LDG.E R16, desc[UR6][R16.64+0x4] ;  /* 0x0000040610107981 */ /* 0x000ea2000c1e1900 */
[----:B------:R-:W-:Y:S01]  /*0b50*/  VIADD R27, R27, 0x2 ;  /* 0x000000021b1b7836 */ /* 0x000fe20000000000 */
[----:B--2---:R-:W-:-:S04]  /*0b60*/  FSETP.GT.AND P0, PT, R19, R16, PT ;  /* 0x000000101300720b */ /* 0x004fc80003f04000 */
[----:B------:R-:W-:-:S05]  /*0b70*/  FSEL R19, R16, R19, P0 ;  /* 0x0000001310137208 */ /* 0x000fca0000000000 */
[----:B------:R1:W-:Y:S04]  /*0b80*/  STG.E desc[UR6][R20.64+0x4], R19 ;  /* 0x0000041314007986 */ /* 0x0003e8000c101906 */
.L_x_8:
[----:B------:R-:W-:Y:S05]  /*0b90*/  BRA.U !UP2, `(.L_x_5) ;  /* 0x000000010a607547 */ /* 0x000fea000b800000 */
[----:B0-----:R-:W0:Y:S01]  /*0ba0*/  LDC.64 R16, c[0x0][0x388] ;  /* 0x0000e200ff107b82 */ /* 0x001e220000000a00 */
[----:B-1----:R-:W-:Y:S02]  /*0bb0*/  IADD3 R19, PT, PT, R2, R27, RZ ;  /* 0x0000001b02137210 */ /* 0x002fe40007ffe0ff */
[----:B------:R-:W-:-:S05]  /*0bc0*/  LEA R4, R27, UR4, 0x2 ;  /* 0x000000041b047c11 */ /* 0x000fca000f8e10ff */
[----:B--2---:R-:W1:Y:S01]  /*0bd0*/  LDC.64 R14, c[0x0][0x398] ;  /* 0x0000e600ff0e7b82 */ /* 0x004e620000000a00 */
[----:B------:R-:W2:Y:S07]  /*0be0*/  LDS R4, [R4] ;  /* 0x0000000004047984 */ /* 0x000eae0000000800 */
[----:B------:R-:W3:Y:S01]  /*0bf0*/  LDC.64 R12, c[0x0][0x380] ;  /* 0x0000e000ff0c7b82 */ /* 0x000ee20000000a00 */
[----:B0-----:R-:W-:-:S06]  /*0c00*/  IMAD.WIDE R16, R19, 0x4, R16 ;  /* 0x0000000413107825 */ /* 0x001fcc00078e0210 */
[----:B------:R-:W2:Y:S01]  /*0c10*/  LDG.E R17, desc[UR6][R16.64] ;  /* 0x0000000610117981 */ /* 0x000ea2000c1e1900 */
[----:B-1----:R-:W-:-:S04]  /*0c20*/  IMAD.WIDE R14, R2, 0x4, R14 ;  /* 0x00000004020e7825 */ /* 0x002fc800078e020e */
[----:B------:R-:W-:-:S04]  /*0c30*/  IMAD.WIDE.U32 R14, R27, 0x4, R14 ;  /* 0x000000041b0e7825 */ /* 0x000fc800078e000e */
[----:B---3--:R-:W-:Y:S01]  /*0c40*/  IMAD.WIDE R12, R19, 0x4, R12 ;  /* 0x00000004130c7825 */ /* 0x008fe200078e020c */
[----:B--2---:R-:W-:-:S04]  /*0c50*/  FSETP.GT.AND P0, PT, R4, R17, PT ;  /* 0x000000110400720b */ /* 0x004fc80003f04000 */
[----:B------:R-:W-:-:S05]  /*0c60*/  FSEL R21, R4, R17, P0 ;  /* 0x0000001104157208 */ /* 0x000fca0000000000 */
[----:B------:R-:W-:Y:S04]  /*0c70*/  STG.E desc[UR6][R14.64], R21 ;  /* 0x000000150e007986 */ /* 0x000fe8000c101906 */
[----:B------:R-:W2:Y:S01]  /*0c80*/  LDG.E R13, desc[UR6][R12.64] ;  /* 0x000000060c0d7981 */ /* 0x000ea2000c1e1900 */
[----:B------:R-:W-:Y:S01]  /*0c90*/  MOV R4, 0x400 ;  /* 0x0000040000047802 */ /* 0x000fe20000000f00 */
[----:B------:R-:W0:Y:S03]  /*0ca0*/  S2R R17, SR_CgaCtaId ;  /* 0x0000000000117919 */ /* 0x000e260000008800 */
[----:B0-----:R-:W-:Y:S01]  /*0cb0*/  LEA R4, R17, R4, 0x18 ;  /* 0x0000000411047211 */ /* 0x001fe200078ec0ff */
[----:B------:R-:W-:-:S04]  /*0cc0*/  IMAD.WIDE.U32 R16, R27, 0x4, R10 ;  /* 0x000000041b107825 */ /* 0x000fc800078e000a */
[----:B------:R-:W-:-:S06]  /*0cd0*/  IMAD R4, R27, 0x4, R4 ;  /* 0x000000041b047824 */ /* 0x000fcc00078e0204 */
[----:B------:R-:W2:Y:S02]  /*0ce0*/  LDS R4, [R4] ;  /* 0x0000000004047984 */ /* 0x000ea40000000800 */
[----:B--2---:R-:W-:-:S04]  /*0cf0*/  FSETP.GT.AND P0, PT, R4, R13, PT ;  /* 0x0000000d0400720b */ /* 0x004fc80003f04000 */
[----:B------:R-:W-:-:S05]  /*0d00*/  FSEL R19, R13, R4, P0 ;  /* 0x000000040d137208 */ /* 0x000fca0000000000 */
[----:B------:R3:W-:Y:S04]  /*0d10*/  STG.E desc[UR6][R16.64], R19 ;  /* 0x0000001310007986 */ /* 0x0007e8000c101906 */
.L_x_5:
[----:B------:R-:W4:Y:S02]  /*0d20*/  LDCU UR5, c[0x0][0x3b8] ;  /* 0x00007700ff0577ac */ /* 0x000f240008000800 */
[----:B----4-:R-:W-:-:S09]  /*0d30*/  UISETP.GE.AND UP1, UPT, UR5, 0x1, UPT ;  /* 0x000000010500788c */ /* 0x010fd2000bf26270 */
[----:B------:R-:W-:Y:S05]  /*0d40*/  BRA.U !UP1, `(.L_x_9) ;  /* 0x0000000109a47547 */ /* 0x000fea000b800000 */
[----:B------:R-:W-:Y:S05]  /*0d50*/  BRA.U !UP0, `(.L_x_4) ;  /* 0x0000000908c07547 */ /* 0x000fea000b800000 */
[----:B------:R-:W4:Y:S02]  /*0d60*/  LDC.64 R12, c[0x0][0x398] ;  /* 0x0000e600ff0c7b82 */ /* 0x000f240000000a00 */
[----:B----4-:R-:W-:-:S05]  /*0d70*/  IMAD.WIDE R12, R2, 0x4, R12 ;  /* 0x00000004020c7825 */ /* 0x010fca00078e020c */
[----:B--2---:R2:W5:Y:S01]  /*0d80*/  LDG.E R22, desc[UR6][R12.64] ;  /* 0x000000060c167981 */ /* 0x004562000c1e1900 */
[----:B------:R-:W-:-:S07]  /*0d90*/  HFMA2 R6, -RZ, RZ, 0, 0 ;  /* 0x00000000ff067431 */ /* 0x000fce00000001ff */
.L_x_13:
[----:B01----:R-:W0:Y:S01]  /*0da0*/  LDC.64 R14, c[0x0][0x3b0] ;  /* 0x0000ec00ff0e7b82 */ /* 0x003e220000000a00 */
[----:B------:R-:W1:Y:S02]  /*0db0*/  LDCU UR5, c[0x0][0x3a8] ;  /* 0x00007500ff0577ac */ /* 0x000e640008000800 */
[----:B-1----:R-:W-:-:S04]  /*0dc0*/  IMAD R4, R6, UR5, RZ ;  /* 0x0000000506047c24 */ /* 0x002fc8000f8e02ff */
[----:B0-----:R-:W-:-:S05]  /*0dd0*/  IMAD.WIDE.U32 R14, R4, 0x4, R14 ;  /* 0x00000004040e7825 */ /* 0x001fca00078e000e */
[----:B---3--:R-:W3:Y:S01]  /*0de0*/  LDG.E R17, desc[UR6][R14.64] ;  /* 0x000000060e117981 */ /* 0x008ee2000c1e1900 */
[----:B------:R-:W-:Y:S01]  /*0df0*/  BSSY.RELIABLE B1, `(.L_x_10) ;  /* 0x000001a000017945 */ /* 0x000fe20003800100 */
[----:B---3-5:R-:W-:-:S13]  /*0e00*/  FSETP.GT.AND P0, PT, R17, R22, PT ;  /* 0x000000161100720b */ /* 0x028fda0003f04000 */
[----:B------:R-:W-:Y:S05]  /*0e10*/  @P0 BRA `(.L_x_11) ;  /* 0x00000000005c0947 */ /* 0x000fea0003800000 */
[----:B------:R-:W0:Y:S01]  /*0e20*/  LDC.64 R14, c[0x0][0x3b0] ;  /* 0x0000ec00ff0e7b82 */ /* 0x000e220000000a00 */
[----:B------:R-:W-:Y:S01]  /*0e30*/  IMAD.MOV.U32 R20, RZ, RZ, R17 ;  /* 0x000000ffff147224 */ /* 0x000fe200078e0011 */
[----:B------:R-:W-:Y:S02]  /*0e40*/  MOV R23, RZ ;  /* 0x000000ff00177202 */ /* 0x000fe40000000f00 */
[----:B------:R-:W-:-:S07]  /*0e50*/  CS2R R16, SRZ ;  /* 0x0000000000107805 */ /* 0x000fce000001ff00 */
.L_x_12:
[----:B------:R-:W-:-:S05]  /*0e60*/  IADD3 R16, P0, PT, R10, R16, RZ ;  /* 0x000000100a107210 */ /* 0x000fca0007f1e0ff */
[----:B------:R-:W-:-:S06]  /*0e70*/  IMAD.X R17, R11, 0x1, R17, P0 ;  /* 0x000000010b117824 */ /* 0x000fcc00000e0611 */
[----:B------:R-:W3:Y:S02]  /*0e80*/  LDG.E R17, desc[UR6][R16.64] ;  /* 0x0000000610117981 */ /* 0x000ee4000c1e1900 */
[----:B---3--:R-:W-:-:S13]  /*0e90*/  FSETP.GEU.AND P0, PT, R20, R17, PT ;  /* 0x000000111400720b */ /* 0x008fda0003f0e000 */
[----:B------:R-:W-:Y:S05]  /*0ea0*/  @!P0 BRA `(.L_x_11) ;  /* 0x0000000000388947 */ /* 0x000fea0003800000 */
[----:B------:R-:W1:Y:S01]  /*0eb0*/  LDCU UR5, c[0x0][0x3a8] ;  /* 0x00007500ff0577ac */ /* 0x000e620008000800 */
[----:B------:R-:W-:-:S04]  /*0ec0*/  IADD3 R23, PT, PT, R23, 0x1, RZ ;  /* 0x0000000117177810 */ /* 0x000fc80007ffe0ff */
[----:B-1----:R-:W-:-:S13]  /*0ed0*/  ISETP.NE.AND P0, PT, R23, UR5, PT ;  /* 0x0000000517007c0c */ /* 0x002fda000bf05270 */
[----:B------:R-:W-:Y:S05]  /*0ee0*/  @!P0 BREAK.RELIABLE B1 ;  /* 0x0000000000018942 */ /* 0x000fea0003800100 */
[----:B------:R-:W-:Y:S05]  /*0ef0*/  @!P0 BRA `(.L_x_4) ;  /* 0x0000000800588947 */ /* 0x000fea0003800000 */
[----:B------:R-:W-:-:S04]  /*0f00*/  IMAD.WIDE.U32 R16, R23, 0x4, RZ ;  /* 0x0000000417107825 */ /* 0x000fc800078e00ff */
[----:B------:R-:W-:Y:S01]  /*0f10*/  IMAD.IADD R21, R4, 0x1, R23 ;  /* 0x0000000104157824 */ /* 0x000fe200078e0217 */
[----:B------:R-:W-:-:S03]  /*0f20*/  IADD3 R18, P0, PT, R12, R16, RZ ;  /* 0x000000100c127210 */ /* 0x000fc60007f1e0ff */
[----:B0-----:R-:W-:Y:S01]  /*0f30*/  IMAD.WIDE.U32 R20, R21, 0x4, R14 ;  /* 0x0000000415147825 */ /* 0x001fe200078e000e */
[----:B------:R-:W-:-:S05]  /*0f40*/  IADD3.X R19, PT, PT, R13, R17, RZ, P0, !PT ;  /* 0x000000110d137210 */ /* 0x000fca00007fe4ff */
[----:B------:R-:W3:Y:S04]  /*0f50*/  LDG.E R20, desc[UR6][R20.64] ;  /* 0x0000000614147981 */ /* 0x000ee8000c1e1900 */
[----:B------:R-:W3:Y:S02]  /*0f60*/  LDG.E R19, desc[UR6][R18.64] ;  /* 0x0000000612137981 */ /* 0x000ee4000c1e1900 */
[----:B---3--:R-:W-:-:S13]  /*0f70*/  FSETP.GT.AND P0, PT, R20, R19, PT ;  /* 0x000000131400720b */ /* 0x008fda0003f04000 */
[----:B------:R-:W-:Y:S05]  /*0f80*/  @!P0 BRA `(.L_x_12) ;  /* 0xfffffffc00b48947 */ /* 0x000fea000383ffff */
.L_x_11:
[----:B------:R-:W-:Y:S05]  /*0f90*/  BSYNC.RELIABLE B1 ;  /* 0x0000000000017941 */ /* 0x000fea0003800100 */
.L_x_10:
[----:B------:R-:W1:Y:S01]  /*0fa0*/  LDCU UR5, c[0x0][0x3b8] ;  /* 0x00007700ff0577ac */ /* 0x000e620008000800 */
[----:B------:R-:W-:-:S05]  /*0fb0*/  VIADD R6, R6, 0x1 ;  /* 0x0000000106067836 */ /* 0x000fca0000000000 */
[----:B-1----:R-:W-:-:S13]  /*0fc0*/  ISETP.NE.AND P0, PT, R6, UR5, PT ;  /* 0x0000000506007c0c */ /* 0x002fda000bf05270 */
[----:B------:R-:W-:Y:S05]  /*0fd0*/  @P0 BRA `(.L_x_13) ;  /* 0xfffffffc00700947 */ /* 0x000fea000383ffff */
.L_x_9:
[----:B--2---:R-:W2:Y:S02]  /*0fe0*/  LDC.64 R12, c[0x0][0x3a0] ;  /* 0x0000e800ff0c7b82 */ /* 0x004ea40000000a00 */
[----:B--2---:R-:W-:-:S05]  /*0ff0*/  IMAD.WIDE R12, R0, 0x4, R12 ;  /* 0x00000004000c7825 */ /* 0x004fca00078e020c */
[----:B------:R-:W2:Y:S02]  /*1000*/  LDG.E R4, desc[UR6][R12.64] ;  /* 0x000000060c047981 */ /* 0x000ea4000c1e1900 */
[----:B--2---:R-:W-:-:S13]  /*1010*/  ISETP.GE.AND P0, PT, R4, RZ, PT ;  /* 0x000000ff0400720c */ /* 0x004fda0003f06270 */
[----:B------:R-:W-:Y:S05]  /*1020*/  @!P0 BRA `(.L_x_4) ;  /* 0x00000008000c8947 */ /* 0x000fea0003800000 */
[----:B------:R-:W2:Y:S02]  /*1030*/  LDC R4, c[0x0][0x3a8] ;  /* 0x0000ea00ff047b82 */ /* 0x000ea40000000800 */
[----:B--2---:R-:W-:-:S13]  /*1040*/  ISETP.GE.AND P0, PT, R4, 0x1, PT ;  /* 0x000000010400780c */ /* 0x004fda0003f06270 */
[----:B------:R-:W-:Y:S05]  /*1050*/  @!P0 BRA `(.L_x_14) ;  /* 0x0000000400d88947 */ /* 0x000fea0003800000 */
[----:B------:R-:W-:Y:S01]  /*1060*/  ISETP.GE.U32.AND P0, PT, R4, 0x8, PT ;  /* 0x000000080400780c */ /* 0x000fe20003f06070 */
[----:B-1----:R-:W-:-:S12]  /*1070*/  HFMA2 R25, -RZ, RZ, 0, 0 ;  /* 0x00000000ff197431 */ /* 0x002fd800000001ff */
[----:B------:R-:W-:Y:S05]  /*1080*/  @!P0 BRA `(.L_x_15) ;  /* 0x0000000000c48947 */ /* 0x000fea0003800000 */
[----:B------:R-:W-:Y:S01]  /*1090*/  BSSY.RECONVERGENT B1, `(.L_x_16) ;  /* 0x000002f000017945 */ /* 0x000fe20003800200 */
[----:B------:R-:W-:-:S07]  /*10a0*/  IMAD.MOV.U32 R23, RZ, RZ, RZ ;  /* 0x000000ffff177224 */ /* 0x000fce00078e00ff */
.L_x_17:
[----:B0-----:R-:W-:Y:S01]  /*10b0*/  IMAD.WIDE.U32 R14, R23, 0x4, R10 ;  /* 0x00000004170e7825 */ /* 0x001fe200078e000a */
[----:B---3--:R-:W0:Y:S04]  /*10c0*/  LDC.64 R18, c[0x0][0x398] ;  /* 0x0000e600ff127b82 */ /* 0x008e280000000a00 */
[----:B------:R-:W2:Y:S01]  /*10d0*/  LDG.E R27, desc[UR6][R14.64] ;  /* 0x000000060e1b7981 */ /* 0x000ea2000c1e1900 */
[----:B------:R-:W-:-:S03]  /*10e0*/  IADD3 R25, PT, PT, R2, R23, RZ ;  /* 0x0000001702197210 */ /* 0x000fc60007ffe0ff */
[----:B------:R-:W1:Y:S08]  /*10f0*/  LDC.64 R16, c[0x0][0x380] ;  /* 0x0000e000ff107b82 */ /* 0x000e700000000a00 */
[----:B------:R-:W3:Y:S01]  /*1100*/  LDC.64 R20, c[0x0][0x388] ;  /* 0x0000e200ff147b82 */ /* 0x000ee20000000a00 */
[----:B0-----:R-:W-:-:S04]  /*1110*/  IMAD.WIDE R18, R2, 0x4, R18 ;  /* 0x0000000402127825 */ /* 0x001fc800078e0212 */
[----:B------:R-:W-:-:S04]  /*1120*/  IMAD.WIDE.U32 R18, R23, 0x4, R18 ;  /* 0x0000000417127825 */ /* 0x000fc800078e0012 */
[----:B-1----:R-:W-:-:S05]  /*1130*/  IMAD.WIDE R16, R25, 0x4, R16 ;  /* 0x0000000419107825 */ /* 0x002fca00078e0210 */
[----:B--2---:R0:W-:Y:S04]  /*1140*/  STG.E desc[UR6][R16.64], R27 ;  /* 0x0000001b10007986 */ /* 0x0041e8000c101906 */
[----:B------:R-:W2:Y:S01]  /*1150*/  LDG.E R29, desc[UR6][R18.64] ;  /* 0x00000006121d7981 */ /* 0x000ea2000c1e1900 */
[----:B---3--:R-:W-:-:S05]  /*1160*/  IMAD.WIDE R20, R25, 0x4, R20 ;  /* 0x0000000419147825 */ /* 0x008fca00078e0214 */
[----:B--2---:R1:W-:Y:S04]  /*1170*/  STG.E desc[UR6][R20.64], R29 ;  /* 0x0000001d14007986 */ /* 0x0043e8000c101906 */
[----:B------:R-:W2:Y:S04]  /*1180*/  LDG.E R25, desc[UR6][R14.64+0x4] ;  /* 0x000004060e197981 */ /* 0x000ea8000c1e1900 */
[----:B--2---:R2:W-:Y:S04]  /*1190*/  STG.E desc[UR6][R16.64+0x4], R25 ;  /* 0x0000041910007986 */ /* 0x0045e8000c101906 */
[----:B------:R-:W3:Y:S04]  /*11a0*/  LDG.E R6, desc[UR6][R18.64+0x4] ;  /* 0x0000040612067981 */ /* 0x000ee8000c1e1900 */
[----:B---3--:R3:W-:Y:S04]  /*11b0*/  STG.E desc[UR6][R20.64+0x4], R6 ;  /* 0x0000040614007986 */ /* 0x0087e8000c101906 */
[----:B------:R-:W4:Y:S04]  /*11c0*/  LDG.E R22, desc[UR6][R14.64+0x8] ;  /* 0x000008060e167981 */ /* 0x000f28000c1e1900 */
[----:B----4-:R4:W-:Y:S04]  /*11d0*/  STG.E desc[UR6][R16.64+0x8], R22 ;  /* 0x0000081610007986 */ /* 0x0109e8000c101906 */
[----:B0-----:R-:W5:Y:S04]  /*11e0*/  LDG.E R27, desc[UR6][R18.64+0x8] ;  /* 0x00000806121b7981 */ /* 0x001f68000c1e1900 */
[----:B-----5:R0:W-:Y:S04]  /*11f0*/  STG.E desc[UR6][R20.64+0x8], R27 ;  /* 0x0000081b14007986 */ /* 0x0201e8000c101906 */
[----:B------:R-:W5:Y:S04]  /*1200*/  LDG.E R24, desc[UR6][R14.64+0xc] ;  /* 0x00000c060e187981 */ /* 0x000f68000c1e1900 */
[----:B-----5:R5:W-:Y:S04]  /*1210*/  STG.E desc[UR6][R16.64+0xc], R24 ;  /* 0x00000c1810007986 */ /* 0x020be8000c101906 */
[----:B-1----:R-:W2:Y:S04]  /*1220*/  LDG.E R29, desc[UR6][R18.64+0xc] ;  /* 0x00000c06121d7981 */ /* 0x002ea8000c1e1900 */
[----:B--2---:R1:W-:Y:S04]  /*1230*/  STG.E desc[UR6][R20.64+0xc], R29 ;  /* 0x00000c1d14007986 */ /* 0x0043e8000c101906 */
[----:B------:R-:W2:Y:S04]  /*1240*/  LDG.E R25, desc[UR6][R14.64+0x10] ;  /* 0x000010060e197981 */ /* 0x000ea8000c1e1900 */
[----:B--2---:R2:W-:Y:S04]  /*1250*/  STG.E desc[UR6][R16.64+0x10], R25 ;  /* 0x0000101910007986 */ /* 0x0045e8000c101906 */
[----:B---3--:R-:W3:Y:S04]  /*1260*/  LDG.E R6, desc[UR6][R18.64+0x10] ;  /* 0x0000100612067981 */ /* 0x008ee8000c1e1900 */
[----:B---3--:R3:W-:Y:S04]  /*1270*/  STG.E desc[UR6][R20.64+0x10], R6 ;  /* 0x0000100614007986 */ /* 0x0087e8000c101906 */
[----:B----4-:R-:W4:Y:S04]  /*1280*/  LDG.E R22, desc[UR6][R14.64+0x14] ;  /* 0x000014060e167981 */ /* 0x010f28000c1e1900 */
[----:B----4-:R4:W-:Y:S04]  /*1290*/  STG.E desc[UR6][R16.64+0x14], R22 ;  /* 0x0000141610007986 */ /* 0x0109e8000c101906 */
[----:B0-----:R-:W5:Y:S04]  /*12a0*/  LDG.E R27, desc[UR6][R18.64+0x14] ;  /* 0x00001406121b7981 */ /* 0x001f68000c1e1900 */
[----:B-----5:R0:W-:Y:S04]  /*12b0*/  STG.E desc[UR6][R20.64+0x14], R27 ;  /* 0x0000141b14007986 */ /* 0x0201e8000c101906 */
[----:B------:R-:W5:Y:S04]  /*12c0*/  LDG.E R24, desc[UR6][R14.64+0x18] ;  /* 0x000018060e187981 */ /* 0x000f68000c1e1900 */
[----:B-----5:R0:W-:Y:S04]  /*12d0*/  STG.E desc[UR6][R16.64+0x18], R24 ;  /* 0x0000181810007986 */ /* 0x0201e8000c101906 */
[----:B-1----:R-:W5:Y:S04]  /*12e0*/  LDG.E R29, desc[UR6][R18.64+0x18] ;  /* 0x00001806121d7981 */ /* 0x002f68000c1e1900 */
[----:B-----5:R0:W-:Y:S04]  /*12f0*/  STG.E desc[UR6][R20.64+0x18], R29 ;  /* 0x0000181d14007986 */ /* 0x0201e8000c101906 */
[----:B--2---:R-:W2:Y:S04]  /*1300*/  LDG.E R25, desc[UR6][R14.64+0x1c] ;  /* 0x00001c060e197981 */ /* 0x004ea8000c1e1900 */
[----:B--2---:R0:W-:Y:S04]  /*1310*/  STG.E desc[UR6][R16.64+0x1c], R25 ;  /* 0x00001c1910007986 */ /* 0x0041e8000c101906 */
[----:B---3--:R-:W2:Y:S01]  /*1320*/  LDG.E R6, desc[UR6][R18.64+0x1c] ;  /* 0x00001c0612067981 */ /* 0x008ea2000c1e1900 */
[----:B------:R-:W-:Y:S01]  /*1330*/  VIADD R23, R23, 0x8 ;  /* 0x0000000817177836 */ /* 0x000fe20000000000 */
[----:B----4-:R-:W-:-:S04]  /*1340*/  LOP3.LUT R22, R4, 0x7ffffff8, RZ, 0xc0, !PT ;  /* 0x7ffffff804167812 */ /* 0x010fc800078ec0ff */
[----:B------:R-:W-:Y:S01]  /*1350*/  ISETP.NE.AND P0, PT, R23, R22, PT ;  /* 0x000000161700720c */ /* 0x000fe20003f05270 */
[----:B--2---:R0:W-:-:S12]  /*1360*/  STG.E desc[UR6][R20.64+0x1c], R6 ;  /* 0x00001c0614007986 */ /* 0x0041d8000c101906 */
[----:B------:R-:W-:Y:S05]  /*1370*/  @P0 BRA `(.L_x_17) ;  /* 0xfffffffc004c0947 */ /* 0x000fea000383ffff */
[----:B------:R-:W-:Y:S05]  /*1380*/  BSYNC.RECONVERGENT B1 ;  /* 0x0000000000017941 */ /* 0x000fea0003800200 */
.L_x_16:
[----:B0-----:R-:W-:-:S07]  /*1390*/  MOV R25, R22 ;  /* 0x0000001600197202 */ /* 0x001fce0000000f00 */
.L_x_15:
[----:B------:R-:W1:Y:S02]  /*13a0*/  LDC R4, c[0x0][0x3a8] ;  /* 0x0000ea00ff047b82 */ /* 0x000e640000000800 */
[----:B-1----:R-:W-:-:S04]  /*13b0*/  LOP3.LUT R6, R4, 0x7, RZ, 0xc0, !PT ;  /* 0x0000000704067812 */ /* 0x002fc800078ec0ff */
[----:B------:R-:W-:-:S13]  /*13c0*/  ISETP.NE.AND P0, PT, R6, RZ, PT ;  /* 0x000000ff0600720c */ /* 0x000fda0003f05270 */
[----:B------:R-:W-:Y:S05]  /*13d0*/  @!P0 BRA `(.L_x_14) ;  /* 0x0000000000f88947 */ /* 0x000fea0003800000 */
[----:B0-----:R-:W0:Y:S01]  /*13e0*/  LDC.64 R14, c[0x0][0x398] ;  /* 0x0000e600ff0e7b82 */ /* 0x001e220000000a00 */
[----:B------:R-:W-:-:S05]  /*13f0*/  VIADD R6, R6, 0xffffffff ;  /* 0xffffffff06067836 */ /* 0x000fca0000000000 */
[----:B------:R-:W-:Y:S01]  /*1400*/  ISETP.GE.U32.AND P0, PT, R6, 0x3, PT ;  /* 0x000000030600780c */ /* 0x000fe20003f06070 */
[----:B0-----:R-:W-:-:S12]  /*1410*/  IMAD.WIDE R14, R2, 0x4, R14 ;  /* 0x00000004020e7825 */ /* 0x001fd800078e020e */
[----:B------:R-:W-:Y:S05]  /*1420*/  @!P0 BRA `(.L_x_18) ;  /* 0x0000000000608947 */ /* 0x000fea0003800000 */
[C---:B------:R-:W-:Y:S01]  /*1430*/  IMAD.WIDE.U32 R22, R25.reuse, 0x4, R10 ;  /* 0x0000000419167825 */ /* 0x040fe200078e000a */
[----:B---3--:R-:W0:Y:S04]  /*1440*/  LDC.64 R16, c[0x0][0x380] ;  /* 0x0000e000ff107b82 */ /* 0x008e280000000a00 */
[----:B------:R-:W2:Y:S01]  /*1450*/  LDG.E R27, desc[UR6][R22.64] ;  /* 0x00000006161b7981 */ /* 0x000ea2000c1e1900 */
[----:B------:R-:W-:Y:S01]  /*1460*/  IADD3 R29, PT, PT, R2, R25, RZ ;  /* 0x00000019021d7210 */ /* 0x000fe20007ffe0ff */
[----:B------:R-:W-:Y:S02]  /*1470*/  IMAD.WIDE.U32 R18, R25, 0x4, R14 ;  /* 0x0000000419127825 */ /* 0x000fe400078e000e */
[----:B------:R-:W1:Y:S02]  /*1480*/  LDC.64 R20, c[0x0][0x388] ;  /* 0x0000e200ff147b82 */ /* 0x000e640000000a00 */
[----:B0-----:R-:W-:-:S05]  /*1490*/  IMAD.WIDE R16, R29, 0x4, R16 ;  /* 0x000000041d107825 */ /* 0x001fca00078e0210 */
[----:B--2---:R0:W-:Y:S04]  /*14a0*/  STG.E desc[UR6][R16.64], R27 ;  /* 0x0000001b10007986 */ /* 0x0041e8000c101906 */
[----:B------:R-:W2:Y:S01]  /*14b0*/  LDG.E R6, desc[UR6][R18.64] ;  /* 0x0000000612067981 */ /* 0x000ea2000c1e1900 */
[----:B-1----:R-:W-:-:S05]  /*14c0*/  IMAD.WIDE R20, R29, 0x4, R20 ;  /* 0x000000041d147825 */ /* 0x002fca00078e0214 */
[----:B--2---:R1:W-:Y:S04]  /*14d0*/  STG.E desc[UR6][R20.64], R6 ;  /* 0x0000000614007986 */ /* 0x0043e8000c101906 */
[----:B------:R-:W2:Y:S04]  /*14e0*/  LDG.E R29, desc[UR6][R22.64+0x4] ;  /* 0x00000406161d7981 */ /* 0x000ea8000c1e1900 */
[----:B--2---:R2:W-:Y:S04]  /*14f0*/  STG.E desc[UR6][R16.64+0x4], R29 ;  /* 0x0000041d10007986 */ /* 0x0045e8000c101906 */
[----:B------:R-:W3:Y:S04]  /*1500*/  LDG.E R24, desc[UR6][R18.64+0x4] ;  /* 0x0000040612187981 */ /* 0x000ee8000c1e1900 */
[----:B---3--:R2:W-:Y:S04]  /*1510*/  STG.E desc[UR6][R20.64+0x4], R24 ;  /* 0x0000041814007986 */ /* 0x0085e8000c101906 */
[----:B------:R-:W3:Y:S04]  /*1520*/  LDG.E R26, desc[UR6][R22.64+0x8] ;  /* 0x00000806161a7981 */ /* 0x000ee8000c1e1900 */
[----:B---3--:R2:W-:Y:S04]  /*1530*/  STG.E desc[UR6][R16.64+0x8], R26 ;  /* 0x0000081a10007986 */ /* 0x0085e8000c101906 */
[----:B0-----:R-:W3:Y:S04]  /*1540*/  LDG.E R27, desc[UR6][R18.64+0x8] ;  /* 0x00000806121b7981 */ /* 0x001ee8000c1e1900 */
[----:B---3--:R2:W-:Y:S04]  /*1550*/  STG.E desc[UR6][R20.64+0x8], R27 ;  /* 0x0000081b14007986 */ /* 0x0085e8000c101906 */
[----:B------:R-:W3:Y:S04]  /*1560*/  LDG.E R28, desc[UR6][R22.64+0xc] ;  /* 0x00000c06161c7981 */ /* 0x000ee8000c1e1900 */
[----:B---3--:R2:W-:Y:S04]  /*1570*/  STG.E desc[UR6][R16.64+0xc], R28 ;  /* 0x00000c1c10007986 */ /* 0x0085e8000c101906 */
[----:B-1----:R-:W3:Y:S01]  /*1580*/  LDG.E R6, desc[UR6][R18.64+0xc] ;  /* 0x00000c0612067981 */ /* 0x002ee2000c1e1900 */
[----:B------:R-:W-:-:S03]  /*1590*/  VIADD R25, R25, 0x4 ;  /* 0x0000000419197836 */ /* 0x000fc60000000000 */
[----:B---3--:R2:W-:Y:S04]  /*15a0*/  STG.E desc[UR6][R20.64+0xc], R6 ;  /* 0x00000c0614007986 */ /* 0x0085e8000c101906 */
.L_x_18:
[----:B--2---:R-:W-:-:S04]  /*15b0*/  LOP3.LUT R6, R4, 0x3, RZ, 0xc0, !PT ;  /* 0x0000000304067812 */ /* 0x004fc800078ec0ff */
[----:B------:R-:W-:-:S13]  /*15c0*/  ISETP.NE.AND P0, PT, R6, RZ, PT ;  /* 0x000000ff0600720c */ /* 0x000fda0003f05270 */
[----:B------:R-:W-:Y:S05]  /*15d0*/  @!P0 BRA `(.L_x_14) ;  /* 0x0000000000788947 */ /* 0x000fea0003800000 */
[----:B------:R-:W-:Y:S01]  /*15e0*/  ISETP.NE.AND P0, PT, R6, 0x1, PT ;  /* 0x000000010600780c */ /* 0x000fe20003f05270 */
[----:B---3--:R-:W0:Y:S08]  /*15f0*/  LDC.64 R18, c[0x0][0x380] ;  /* 0x0000e000ff127b82 */ /* 0x008e300000000a00 */
[----:B------:R-:W1:Y:S04]  /*1600*/  LDC.64 R22, c[0x0][0x388] ;  /* 0x0000e200ff167b82 */ /* 0x000e680000000a00 */
[----:B------:R-:W-:-:S05]  /*1610*/  @P0 IMAD.WIDE.U32 R20, R25, 0x4, R10 ;  /* 0x0000000419140825 */ /* 0x000fca00078e000a */
[----:B------:R-:W2:Y:S01]  /*1620*/  @P0 LDG.E R27, desc[UR6][R20.64] ;  /* 0x00000006141b0981 */ /* 0x000ea2000c1e1900 */
[----:B------:R-:W-:Y:S01]  /*1630*/  @P0 IADD3 R29, PT, PT, R2, R25, RZ ;  /* 0x00000019021d0210 */ /* 0x000fe20007ffe0ff */
[----:B------:R-:W-:-:S04]  /*1640*/  @P0 IMAD.WIDE.U32 R16, R25, 0x4, R14 ;  /* 0x0000000419100825 */ /* 0x000fc800078e000e */
[----:B0-----:R-:W-:-:S05]  /*1650*/  @P0 IMAD.WIDE R18, R29, 0x4, R18 ;  /* 0x000000041d120825 */ /* 0x001fca00078e0212 */
[----:B--2---:R0:W-:Y:S04]  /*1660*/  @P0 STG.E desc[UR6][R18.64], R27 ;  /* 0x0000001b12000986 */ /* 0x0041e8000c101906 */
[----:B------:R-:W2:Y:S01]  /*1670*/  @P0 LDG.E R6, desc[UR6][R16.64] ;  /* 0x0000000610060981 */ /* 0x000ea2000c1e1900 */
[----:B-1----:R-:W-:-:S05]  /*1680*/  @P0 IMAD.WIDE R22, R29, 0x4, R22 ;  /* 0x000000041d160825 */ /* 0x002fca00078e0216 */
[----:B--2---:R-:W-:Y:S04]  /*1690*/  @P0 STG.E desc[UR6][R22.64], R6 ;  /* 0x0000000616000986 */ /* 0x004fe8000c101906 */
[----:B------:R-:W2:Y:S01]  /*16a0*/  @P0 LDG.E R24, desc[UR6][R20.64+0x4] ;  /* 0x0000040614180981 */ /* 0x000ea2000c1e1900 */
[----:B------:R-:W-:-:S04]  /*16b0*/  LOP3.LUT R4, R4, 0x1, RZ, 0xc0, !PT ;  /* 0x0000000104047812 */ /* 0x000fc800078ec0ff */
[----:B------:R-:W-:Y:S01]  /*16c0*/  ISETP.NE.AND P2, PT, R4, RZ, PT ;  /* 0x000000ff0400720c */ /* 0x000fe20003f45270 */
[----:B------:R-:W-:Y:S01]  /*16d0*/  @P0 VIADD R25, R25, 0x2 ;  /* 0x0000000219190836 */ /* 0x000fe20000000000 */
[----:B--2---:R-:W-:Y:S04]  /*16e0*/  @P0 STG.E desc[UR6][R18.64+0x4], R24 ;  /* 0x0000041812000986 */ /* 0x004fe8000c101906 */
[----:B------:R1:W2:Y:S07]  /*16f0*/  @P0 LDG.E R29, desc[UR6][R16.64+0x4] ;  /* 0x00000406101d0981 */ /* 0x0002ae000c1e1900 */
[----:B0-----:R-:W-:Y:S01]  /*1700*/  @P2 IMAD.WIDE.U32 R26, R25, 0x4, R10 ;  /* 0x00000004191a2825 */ /* 0x001fe200078e000a */
[----:B------:R-:W-:-:S03]  /*1710*/  @P2 IADD3 R4, PT, PT, R2, R25, RZ ;  /* 0x0000001902042210 */ /* 0x000fc60007ffe0ff */
[----:B------:R-:W-:Y:S01]  /*1720*/  @P2 IMAD.WIDE.U32 R14, R25, 0x4, R14 ;  /* 0x00000004190e2825 */ /* 0x000fe200078e000e */
[----:B-1----:R-:W0:Y:S01]  /*1730*/  LDC.64 R16, c[0x0][0x388] ;  /* 0x0000e200ff107b82 */ /* 0x002e220000000a00 */
[----:B--2---:R1:W-:Y:S04]  /*1740*/  @P0 STG.E desc[UR6][R22.64+0x4], R29 ;  /* 0x0000041d16000986 */ /* 0x0043e8000c101906 */
[----:B------:R-:W2:Y:S03]  /*1750*/  @P2 LDG.E R27, desc[UR6][R26.64] ;  /* 0x000000061a1b2981 */ /* 0x000ea6000c1e1900 */
[----:B-1----:R-:W1:Y:S02]  /*1760*/  LDC.64 R28, c[0x0][0x380] ;  /* 0x0000e000ff1c7b82 */ /* 0x002e640000000a00 */
[----:B-1----:R-:W-:-:S05]  /*1770*/  @P2 IMAD.WIDE R20, R4, 0x4, R28 ;  /* 0x0000000404142825 */ /* 0x002fca00078e021c */
[----:B--2---:R2:W-:Y:S04]  /*1780*/  @P2 STG.E desc[UR6][R20.64], R27 ;  /* 0x0000001b14002986 */ /* 0x0045e8000c101906 */
[----:B------:R-:W3:Y:S01]  /*1790*/  @P2 LDG.E R15, desc[UR6][R14.64] ;  /* 0x000000060e0f2981 */ /* 0x000ee2000c1e1900 */
[----:B0-----:R-:W-:-:S05]  /*17a0*/  @P2 IMAD.WIDE R16, R4, 0x4, R16 ;  /* 0x0000000404102825 */ /* 0x001fca00078e0210 */
[----:B---3--:R2:W-:Y:S02]  /*17b0*/  @P2 STG.E desc[UR6][R16.64], R15 ;  /* 0x0000000f10002986 */ /* 0x0085e4000c101906 */
.L_x_14:
[----:B------:R-:W4:Y:S01]  /*17c0*/  S2R R4, SR_LANEID ;  /* 0x0000000000047919 */ /* 0x000f220000000000 */
[----:B------:R-:W-:Y:S01]  /*17d0*/  IMAD.MOV.U32 R6, RZ, RZ, -0x1 ;  /* 0xffffffffff067424 */ /* 0x000fe200078e00ff */
[----:B------:R-:W-:Y:S01]  /*17e0*/  VOTEU.ANY UR5, UPT, PT ;  /* 0x0000000000057886 */ /* 0x000fe200038e0100 */
[----:B--23--:R-:W-:Y:S01]  /*17f0*/  IMAD.MOV.U32 R17, RZ, RZ, 0x1 ;  /* 0x00000001ff117424 */ /* 0x00cfe200078e00ff */
[----:B------:R-:W-:Y:S02]  /*1800*/  UFLO.U32 UR5, UR5 ;  /* 0x00000005000572bd */ /* 0x000fe400080e0000 */
[----:B------:R-:W-:-:S13]  /*1810*/  CREDUX.MIN.S32 UR10, R6 ;  /* 0x00000000060a72cc */ /* 0x000fda0000008200 */
[----:B01----:R-:W-:Y:S02]  /*1820*/  MOV R15, UR10 ;  /* 0x0000000a000f7c02 */ /* 0x003fe40008000f00 */
[----:B----4-:R-:W-:-:S13]  /*1830*/  ISETP.EQ.U32.AND P0, PT, R4, UR5, PT ;  /* 0x0000000504007c0c */ /* 0x010fda000bf02070 */
[----:B------:R4:W-:Y:S04]  /*1840*/  @P0 REDG.E.MIN.S32.STRONG.GPU desc[UR6][R8.64], R15 ;  /* 0x0000000f0800098e */ /* 0x0009e8000c92e306 */
[----:B------:R4:W-:Y:S02]  /*1850*/  REDG.E.MAX.S32.STRONG.GPU desc[UR6][R12.64], R17 ;  /* 0x000000110c00798e */ /* 0x0009e4000d12e306 */
.L_x_4:
[----:B------:R-:W-:Y:S05]  /*1860*/  BSYNC.RECONVERGENT B0 ;  /* 0x0000000000007941 */ /* 0x000fea0003800200 */
.L_x_3:
[----:B------:R-:W-:Y:S05]  /*1870*/  WARPSYNC.ALL ;  /* 0x0000000000007948 */ /* 0x000fea0003800000 */
[----:B--2-4-:R-:W2:Y:S08]  /*1880*/  LDC.64 R12, c[0x0][0x3a0] ;  /* 0x0000e800ff0c7b82 */ /* 0x014eb00000000a00 */
[----:B------:R-:W-:Y:S01]  /*1890*/  BAR.SYNC.DEFER_BLOCKING 0x0 ;  /* 0x0000000000007b1d */ /* 0x000fe20000010000 */
[----:B------:R-:W-:-:S05]  /*18a0*/  ISETP.NE.AND P0, PT, R0, RZ, PT ;  /* 0x000000ff0000720c */ /* 0x000fca0003f05270 */
[----:B------:R-:W4:Y:S01]  /*18b0*/  LDCU UR5, c[0x0][0x3bc] ;  /* 0x00007780ff0577ac */ /* 0x000f220008000800 */
[----:B------:R-:W-:Y:S07]  /*18c0*/  BSSY.RECONVERGENT B0, `(.L_x_19) ;  /* 0x0000006000007945 */ /* 0x000fee0003800200 */
[----:B------:R-:W-:Y:S05]  /*18d0*/  @P0 BRA `(.L_x_20) ;  /* 0x0000000000100947 */ /* 0x000fea0003800000 */
[----:B------:R-:W5:Y:S02]  /*18e0*/  LDG.E R4, desc[UR6][R8.64] ;  /* 0x0000000608047981 */ /* 0x000f64000c1e1900 */
[----:B-----5:R-:W-:-:S13]  /*18f0*/  ISETP.NE.AND P0, PT, R4, -0x1, PT ;  /* 0xffffffff0400780c */ /* 0x020fda0003f05270 */
[----:B01----:R-:W-:-:S05]  /*1900*/  @P0 MOV R15, 0xfffffff7 ;  /* 0xfffffff7000f0802 */ /* 0x003fca0000000f00 */
[----:B------:R0:W-:Y:S02]  /*1910*/  @P0 STG.E desc[UR6][R8.64], R15 ;  /* 0x0000000f08000986 */ /* 0x0001e4000c101906 */
.L_x_20:
[----:B----4-:R-:W-:Y:S05]  /*1920*/  BSYNC.RECONVERGENT B0 ;  /* 0x0000000000007941 */ /* 0x010fea0003800200 */
.L_x_19:
[----:B------:R-:W-:Y:S01]  /*1930*/  BAR.SYNC.DEFER_BLOCKING 0x0 ;  /* 0x0000000000007b1d */ /* 0x000fe20000010000 */
[C---:B------:R-:W-:Y:S01]  /*1940*/  ISETP.GE.AND P0, PT, R0.reuse, UR5, PT ;  /* 0x0000000500007c0c */ /* 0x040fe2000bf06270 */
[----:B--2---:R-:W-:-:S04]  /*1950*/  IMAD.WIDE R12, R0, 0x4, R12 ;  /* 0x00000004000c7825 */ /* 0x004fc800078e020c */
[----:B------:R-:W-:Y:S08]  /*1960*/  BSSY.RECONVERGENT B1, `(.L_x_21) ;  /* 0x0000258000017945 */ /* 0x000ff00003800200 */
[----:B------:R-:W-:Y:S05]  /*1970*/  @P0 BRA `(.L_x_22) ;  /* 0x0000002400580947 */ /* 0x000fea0003800000 */
[----:B------:R-:W2:Y:S02]  /*1980*/  LDG.E R4, desc[UR6][R12.64] ;  /* 0x000000060c047981 */ /* 0x000ea4000c1e1900 */
[----:B--2---:R-:W-:-:S13]  /*1990*/  ISETP.NE.AND P2, PT, R4, RZ, PT ;  /* 0x000000ff0400720c */ /* 0x004fda0003f45270 */
[----:B------:R-:W-:Y:S05]  /*19a0*/  @!P2 BRA `(.L_x_23) ;  /* 0x0000001000b8a947 */ /* 0x000fea0003800000 */
[----:B------:R-:W-:-:S13]  /*19b0*/  ISETP.NE.AND P2, PT, R4, 0x1, PT ;  /* 0x000000010400780c */ /* 0x000fda0003f45270 */
[----:B------:R-:W-:Y:S05]  /*19c0*/  @P2 BRA `(.L_x_22) ;  /* 0x0000002400442947 */ /* 0x000fea0003800000 */
[----:B------:R-:W-:Y:S01]  /*19d0*/  ISETP.GE.AND P2, PT, R5, 0x1, PT ;  /* 0x000000010500780c */ /* 0x000fe20003f46270 */
[----:B------:R-:W-:Y:S01]  /*19e0*/  BSSY.RECONVERGENT B0, `(.L_x_24) ;  /* 0x0000128000007945 */ /* 0x000fe20003800200 */
[----:B------:R-:W-:-:S11]  /*19f0*/  IMAD.MOV.U32 R7, RZ, RZ, -0x1 ;  /* 0xffffffffff077424 */ /* 0x000fd600078e00ff */
[----:B------:R-:W-:Y:S05]  /*1a00*/  @!P2 BRA `(.L_x_25) ;  /* 0x000000100094a947 */ /* 0x000fea0003800000 */
[----:B------:R-:W-:Y:S01]  /*1a10*/  ISETP.GE.U32.AND P2, PT, R5, 0x10, PT ;  /* 0x000000100500780c */ /* 0x000fe20003f46070 */
[----:B------:R-:W-:Y:S01]  /*1a20*/  BSSY.RECONVERGENT B2, `(.L_x_26) ;  /* 0x000008d000027945 */ /* 0x000fe20003800200 */
[----:B------:R-:W-:Y:S02]  /*1a30*/  HFMA2 R18, -RZ, RZ, 0, 0 ;  /* 0x00000000ff127431 */ /* 0x000fe400000001ff */
[----:B------:R-:W-:-:S09]  /*1a40*/  IMAD.MOV.U32 R6, RZ, RZ, R5 ;  /* 0x000000ffff067224 */ /* 0x000fd200078e0005 */
[----:B------:R-:W-:Y:S05]  /*1a50*/  @!P2 BRA `(.L_x_27) ;  /* 0x000000080024a947 */ /* 0x000fea0003800000 */
[----:B------:R-:W-:Y:S01]  /*1a60*/  MOV R18, RZ ;  /* 0x000000ff00127202 */ /* 0x000fe20000000f00 */
[----:B------:R-:W-:Y:S01]  /*1a70*/  IMAD.MOV.U32 R6, RZ, RZ, R5 ;  /* 0x000000ffff067224 */ /* 0x000fe200078e0005 */
[----:B------:R-:W-:-:S07]  /*1a80*/  MOV R4, RZ ;  /* 0x000000ff00047202 */ /* 0x000fce0000000f00 */
.L_x_28:
[----:B0--3--:R-:W0:Y:S01]  /*1a90*/  LDC.64 R16, c[0x0][0x3c0] ;  /* 0x0000f000ff107b82 */ /* 0x009e220000000a00 */
[C---:B------:R-:W-:Y:S01]  /*1aa0*/  VIADD R9, R6.reuse, 0xffffffff ;  /* 0xffffffff06097836 */ /* 0x040fe20000000000 */
[C---:B-1----:R-:W-:Y:S01]  /*1ab0*/  IADD3 R25, PT, PT, R6.reuse, -0x2, RZ ;  /* 0xfffffffe06197810 */ /* 0x042fe20007ffe0ff */
[C---:B------:R-:W-:Y:S01]  /*1ac0*/  VIADD R21, R6.reuse, 0xfffffffd ;  /* 0xfffffffd06157836 */ /* 0x040fe20000000000 */
[----:B------:R-:W-:-:S04]  /*1ad0*/  IADD3 R27, PT, PT, R6, -0x4, RZ ;  /* 0xfffffffc061b7810 */ /* 0x000fc80007ffe0ff */
[----:B------:R-:W1:Y:S01]  /*1ae0*/  LDC.64 R14, c[0x0][0x3a0] ;  /* 0x0000e800ff0e7b82 */ /* 0x000e620000000a00 */
[----:B0-----:R-:W-:-:S04]  /*1af0*/  IMAD.WIDE.U32 R8, R9, 0x4, R16 ;  /* 0x0000000409087825 */ /* 0x001fc800078e0010 */
[--C-:B------:R-:W-:Y:S02]  /*1b00*/  IMAD.WIDE.U32 R24, R25, 0x4, R16.reuse ;  /* 0x0000000419187825 */ /* 0x100fe400078e0010 */
[----:B------:R-:W1:Y:S04]  /*1b10*/  LDG.E R9, desc[UR6][R8.64] ;  /* 0x0000000608097981 */ /* 0x000e68000c1e1900 */
[----:B------:R-:W2:Y:S01]  /*1b20*/  LDG.E R29, desc[UR6][R24.64] ;  /* 0x00000006181d7981 */ /* 0x000ea2000c1e1900 */
[----:B------:R-:W-:-:S04]  /*1b30*/  IMAD.WIDE.U32 R20, R21, 0x4, R16 ;  /* 0x0000000415147825 */ /* 0x000fc800078e0010 */
[----:B------:R-:W-:Y:S02]  /*1b40*/  IMAD.WIDE.U32 R26, R27, 0x4, R16 ;  /* 0x000000041b1a7825 */ /* 0x000fe400078e0010 */
[----:B------:R-:W3:Y:S04]  /*1b50*/  LDG.E R21, desc[UR6][R20.64] ;  /* 0x0000000614157981 */ /* 0x000ee8000c1e1900 */
[----:B------:R-:W4:Y:S01]  /*1b60*/  LDG.E R7, desc[UR6][R26.64] ;  /* 0x000000061a077981 */ /* 0x000f22000c1e1900 */
[----:B------:R-:W-:-:S04]  /*1b70*/  VIADD R23, R6, 0xfffffffb ;  /* 0xfffffffb06177836 */ /* 0x000fc80000000000 */
[----:B------:R-:W-:-:S06]  /*1b80*/  IMAD.WIDE.U32 R22, R23, 0x4, R16 ;  /* 0x0000000417167825 */ /* 0x000fcc00078e0010 */
[----:B------:R-:W5:Y:S01]  /*1b90*/  LDG.E R23, desc[UR6][R22.64] ;  /* 0x0000000616177981 */ /* 0x000f62000c1e1900 */
[----:B-1----:R-:W-:-:S04]  /*1ba0*/  IMAD.WIDE R8, R9, 0x4, R14 ;  /* 0x0000000409087825 */ /* 0x002fc800078e020e */
[--C-:B--2---:R-:W-:Y:S02]  /*1bb0*/  IMAD.WIDE R28, R29, 0x4, R14.reuse ;  /* 0x000000041d1c7825 */ /* 0x104fe400078e020e */
[----:B------:R-:W2:Y:S04]  /*1bc0*/  LDG.E R8, desc[UR6][R8.64] ;  /* 0x0000000608087981 */ /* 0x000ea8000c1e1900 */
[----:B------:R-:W5:Y:S01]  /*1bd0*/  LDG.E R28, desc[UR6][R28.64] ;  /* 0x000000061c1c7981 */ /* 0x000f62000c1e1900 */
[----:B---3--:R-:W-:-:S05]  /*1be0*/  IMAD.WIDE R20, R21, 0x4, R14 ;  /* 0x0000000415147825 */ /* 0x008fca00078e020e */
[----:B------:R4:W3:Y:S02]  /*1bf0*/  LDG.E R19, desc[UR6][R20.64] ;  /* 0x0000000614137981 */ /* 0x0008e4000c1e1900 */
[----:B----4-:R-:W-:-:S05]  /*1c00*/  IMAD.WIDE R20, R7, 0x4, R14 ;  /* 0x0000000407147825 */ /* 0x010fca00078e020e */
[----:B------:R0:W4:Y:S01]  /*1c10*/  LDG.E R7, desc[UR6][R20.64] ;  /* 0x0000000614077981 */ /* 0x000122000c1e1900 */
[----:B------:R-:W-:-:S05]  /*1c20*/  IADD3 R27, PT, PT, R6, -0x6, RZ ;  /* 0xfffffffa061b7810 */ /* 0x000fca0007ffe0ff */
[----:B------:R-:W-:Y:S01]  /*1c30*/  IMAD.WIDE.U32 R26, R27, 0x4, R16 ;  /* 0x000000041b1a7825 */ /* 0x000fe200078e0010 */
[----:B------:R-:W-:-:S03]  /*1c40*/  IADD3 R29, PT, PT, R6, -0x9, RZ ;  /* 0xfffffff7061d7810 */ /* 0x000fc60007ffe0ff */
[C---:B------:R-:W-:Y:S01]  /*1c50*/  VIADD R24, R6.reuse, 0xfffffff9 ;  /* 0xfffffff906187836 */ /* 0x040fe20000000000 */
[----:B------:R1:W4:Y:S01]  /*1c60*/  LDG.E R25, desc[UR6][R26.64] ;  /* 0x000000061a197981 */ /* 0x000322000c1e1900 */
[----:B0-----:R-:W-:-:S04]  /*1c70*/  VIADD R21, R6, 0xfffffff8 ;  /* 0xfffffff806157836 */ /* 0x001fc80000000000 */
[----:B------:R-:W-:Y:S01]  /*1c80*/  IMAD.WIDE.U32 R20, R21, 0x4, R16 ;  /* 0x0000000415147825 */ /* 0x000fe200078e0010 */
[----:B-1----:R-:W-:-:S05]  /*1c90*/  IADD3 R27, PT, PT, R6, -0xb, RZ ;  /* 0xfffffff5061b7810 */ /* 0x002fca0007ffe0ff */
[----:B------:R-:W4:Y:S01]  /*1ca0*/  LDG.E R20, desc[UR6][R20.64] ;  /* 0x0000000614147981 */ /* 0x000f22000c1e1900 */
[----:B--2---:R-:W-:Y:S02]  /*1cb0*/  ISETP.NE.AND P2, PT, R8, 0x1, PT ;  /* 0x000000010800780c */ /* 0x004fe40003f45270 */
[----:B-----5:R-:W-:Y:S02]  /*1cc0*/  ISETP.NE.AND P3, PT, R28, 0x1, PT ;  /* 0x000000011c00780c */ /* 0x020fe40003f65270 */
[----:B------:R-:W-:Y:S01]  /*1cd0*/  IADD3 R28, PT, PT, R18, 0x1, RZ ;  /* 0x00000001121c7810 */ /* 0x000fe20007ffe0ff */
[----:B------:R-:W-:-:S08]  /*1ce0*/  IMAD.WIDE R8, R23, 0x4, R14 ;  /* 0x0000000417087825 */ /* 0x000fd000078e020e */
[----:B------:R-:W-:Y:S01]  /*1cf0*/  @P2 IMAD.MOV R28, RZ, RZ, R18 ;  /* 0x000000ffff1c2224 */ /* 0x000fe200078e0212 */
[----:B---3--:R-:W-:-:S04]  /*1d00*/  ISETP.NE.AND P2, PT, R19, 0x1, PT ;  /* 0x000000011300780c */ /* 0x008fc80003f45270 */
[C---:B------:R-:W-:Y:S02]  /*1d10*/  IADD3 R26, PT, PT, R28.reuse, 0x1, RZ ;  /* 0x000000011c1a7810 */ /* 0x040fe40007ffe0ff */
[----:B------:R-:W-:Y:S01]  /*1d20*/  @P3 IADD3 R26, PT, PT, R28, RZ, RZ ;  /* 0x000000ff1c1a3210 */ /* 0x000fe20007ffe0ff */
[--C-:B------:R-:W-:Y:S02]  /*1d30*/  IMAD.WIDE.U32 R22, R24, 0x4, R16.reuse ;  /* 0x0000000418167825 */ /* 0x100fe400078e0010 */
[----:B------:R0:W2:Y:S01]  /*1d40*/  LDG.E R24, desc[UR6][R8.64] ;  /* 0x0000000608187981 */ /* 0x0000a2000c1e1900 */
[----:B----4-:R-:W-:Y:S01]  /*1d50*/  ISETP.NE.AND P3, PT, R7, 0x1, PT ;  /* 0x000000010700780c */ /* 0x010fe20003f65270 */
[----:B------:R-:W-:Y:S01]  /*1d60*/  IMAD.WIDE.U32 R18, R29, 0x4, R16 ;  /* 0x000000041d127825 */ /* 0x000fe200078e0010 */
[----:B------:R-:W-:Y:S01]  /*1d70*/  IADD3 R29, PT, PT, R6, -0xc, RZ ;  /* 0xfffffff4061d7810 */ /* 0x000fe20007ffe0ff */
[----:B------:R-:W3:Y:S02]  /*1d80*/  LDG.E R22, desc[UR6][R22.64] ;  /* 0x0000000616167981 */ /* 0x000ee4000c1e1900 */
[----:B------:R-:W-:-:S02]  /*1d90*/  VIADD R28, R26, 0x1 ;  /* 0x000000011a1c7836 */ /* 0x000fc40000000000 */
[----:B0-----:R-:W-:Y:S01]  /*1da0*/  VIADD R9, R6, 0xfffffff6 ;  /* 0xfffffff606097836 */ /* 0x001fe20000000000 */
[----:B------:R0:W4:Y:S01]  /*1db0*/  LDG.E R18, desc[UR6][R18.64] ;  /* 0x0000000612127981 */ /* 0x000122000c1e1900 */
[----:B------:R-:W-:Y:S02]  /*1dc0*/  @P2 IMAD.MOV R28, RZ, RZ, R26 ;  /* 0x000000ffff1c2224 */ /* 0x000fe400078e021a */
[----:B------:R-:W-:-:S04]  /*1dd0*/  IMAD.WIDE.U32 R8, R9, 0x4, R16 ;  /* 0x0000000409087825 */ /* 0x000fc800078e0010 */
[----:B------:R-:W-:Y:S01]  /*1de0*/  VIADD R7, R28, 0x1 ;  /* 0x000000011c077836 */ /* 0x000fe20000000000 */
[----:B------:R1:W5:Y:S01]  /*1df0*/  LDG.E R23, desc[UR6][R8.64] ;  /* 0x0000000608177981 */ /* 0x000362000c1e1900 */
[----:B0-----:R-:W-:Y:S01]  /*1e00*/  VIADD R19, R6, 0xfffffff3 ;  /* 0xfffffff306137836 */ /* 0x001fe20000000000 */
[----:B------:R-:W-:Y:S01]  /*1e10*/  @P3 IADD3 R7, PT, PT, R28, RZ, RZ ;  /* 0x000000ff1c073210 */ /* 0x000fe20007ffe0ff */
[----:B------:R-:W-:-:S04]  /*1e20*/  IMAD.WIDE.U32 R28, R29, 0x4, R16 ;  /* 0x000000041d1c7825 */ /* 0x000fc800078e0010 */
[--C-:B------:R-:W-:Y:S01]  /*1e30*/  IMAD.WIDE.U32 R26, R27, 0x4, R16.reuse ;  /* 0x000000041b1a7825 */ /* 0x100fe200078e0010 */
[----:B------:R0:W5:Y:S03]  /*1e40*/  LDG.E R21, desc[UR6][R28.64] ;  /* 0x000000061c157981 */ /* 0x000166000c1e1900 */
[--C-:B-1----:R-:W-:Y:S01]  /*1e50*/  IMAD.WIDE.U32 R8, R19, 0x4, R16.reuse ;  /* 0x0000000413087825 */ /* 0x102fe200078e0010 */
[----:B------:R-:W-:Y:S01]  /*1e60*/  IADD3 R19, PT, PT, R6, -0xe, RZ ;  /* 0xfffffff206137810 */ /* 0x000fe20007ffe0ff */
[----:B------:R-:W5:Y:S04]  /*1e70*/  LDG.E R27, desc[UR6][R26.64] ;  /* 0x000000061a1b7981 */ /* 0x000f68000c1e1900 */
[----:B------:R-:W5:Y:S01]  /*1e80*/  LDG.E R9, desc[UR6][R8.64] ;  /* 0x0000000608097981 */ /* 0x000f62000c1e1900 */
[----:B0-----:R-:W-:-:S05]  /*1e90*/  IMAD.WIDE.U32 R28, R19, 0x4, R16 ;  /* 0x00000004131c7825 */ /* 0x001fca00078e0010 */
[----:B------:R3:W5:Y:S01]  /*1ea0*/  LDG.E R19, desc[UR6][R28.64] ;  /* 0x000000061c137981 */ /* 0x000762000c1e1900 */
[----:B--2---:R-:W-:Y:S01]  /*1eb0*/  ISETP.NE.AND P2, PT, R24, 0x1, PT ;  /* 0x000000011800780c */ /* 0x004fe20003f45270 */
[----:B------:R-:W-:-:S04]  /*1ec0*/  IMAD.WIDE R24, R25, 0x4, R14 ;  /* 0x0000000419187825 */ /* 0x000fc800078e020e */
[--C-:B---3--:R-:W-:Y:S01]  /*1ed0*/  IMAD.WIDE R28, R22, 0x4, R14.reuse ;  /* 0x00000004161c7825 */ /* 0x108fe200078e020e */
[----:B------:R0:W2:Y:S04]  /*1ee0*/  LDG.E R8, desc[UR6][R24.64] ;  /* 0x0000000618087981 */ /* 0x0000a8000c1e1900 */
[----:B------:R4:W3:Y:S01]  /*1ef0*/  LDG.E R26, desc[UR6][R28.64] ;  /* 0x000000061c1a7981 */ /* 0x0008e2000c1e1900 */
[----:B0-----:R-:W-:-:S04]  /*1f00*/  IMAD.WIDE R24, R20, 0x4, R14 ;  /* 0x0000000414187825 */ /* 0x001fc800078e020e */
[--C-:B----4-:R-:W-:Y:S02]  /*1f10*/  IMAD.WIDE R28, R18, 0x4, R14.reuse ;  /* 0x00000004121c7825 */ /* 0x110fe400078e020e */
[----:B------:R-:W4:Y:S02]  /*1f20*/  LDG.E R25, desc[UR6][R24.64] ;  /* 0x0000000618197981 */ /* 0x000f24000c1e1900 */
[----:B-----5:R-:W-:-:S06]  /*1f30*/  IMAD.WIDE R22, R23, 0x4, R14 ;  /* 0x0000000417167825 */ /* 0x020fcc00078e020e */
[----:B------:R-:W5:Y:S04]  /*1f40*/  LDG.E R23, desc[UR6][R22.64] ;  /* 0x0000000616177981 */ /* 0x000f68000c1e1900 */
[----:B------:R0:W5:Y:S02]  /*1f50*/  LDG.E R24, desc[UR6][R28.64] ;  /* 0x000000061c187981 */ /* 0x000164000c1e1900 */
[----:B0-----:R-:W-:-:S04]  /*1f60*/  IMAD.WIDE R28, R27, 0x4, R14 ;  /* 0x000000041b1c7825 */ /* 0x001fc800078e020e */
[--C-:B------:R-:W-:Y:S01]  /*1f70*/  IMAD.WIDE R18, R19, 0x4, R14.reuse ;  /* 0x0000000413127825 */ /* 0x100fe200078e020e */
[----:B------:R0:W5:Y:S03]  /*1f80*/  LDG.E R22, desc[UR6][R28.64] ;  /* 0x000000061c167981 */ /* 0x000166000c1e1900 */
[C---:B------:R-:W-:Y:S02]  /*1f90*/  VIADD R27, R6.reuse, 0xfffffff1 ;  /* 0xfffffff1061b7836 */ /* 0x040fe40000000000 */
[----:B0-----:R-:W-:Y:S02]  /*1fa0*/  IMAD.WIDE R28, R9, 0x4, R14 ;  /* 0x00000004091c7825 */ /* 0x001fe400078e020e */
[----:B------:R0:W5:Y:S01]  /*1fb0*/  LDG.E R9, desc[UR6][R18.64] ;  /* 0x0000000612097981 */ /* 0x000162000c1e1900 */
[----:B------:R-:W-:Y:S01]  /*1fc0*/  IADD3 R6, PT, PT, R6, -0x10, RZ ;  /* 0xfffffff006067810 */ /* 0x000fe20007ffe0ff */
[----:B0-----:R-:W-:-:S05]  /*1fd0*/  IMAD.WIDE.U32 R18, R27, 0x4, R16 ;  /* 0x000000041b127825 */ /* 0x001fca00078e0010 */
[----:B------:R-:W2:Y:S01]  /*1fe0*/  LDG.E R27, desc[UR6][R18.64] ;  /* 0x00000006121b7981 */ /* 0x000ea2000c1e1900 */
[----:B------:R-:W-:-:S06]  /*1ff0*/  IMAD.WIDE.U32 R16, R6, 0x4, R16 ;  /* 0x0000000406107825 */ /* 0x000fcc00078e0010 */
[----:B------:R-:W3:Y:S01]  /*2000*/  LDG.E R17, desc[UR6][R16.64] ;  /* 0x0000000610117981 */ /* 0x000ee2000c1e1900 */
[----:B------:R-:W-:-:S06]  /*2010*/  IMAD.WIDE R20, R21, 0x4, R14 ;  /* 0x0000000415147825 */ /* 0x000fcc00078e020e */
[----:B------:R-:W5:Y:S04]  /*2020*/  LDG.E R21, desc[UR6][R20.64] ;  /* 0x0000000614157981 */ /* 0x000f68000c1e1900 */
[----:B------:R2:W5:Y:S02]  /*2030*/  LDG.E R20, desc[UR6][R28.64] ;  /* 0x000000061c147981 */ /* 0x000564000c1e1900 */
[----:B--2---:R-:W-:-:S05]  /*2040*/  IMAD.WIDE R28, R27, 0x4, R14 ;  /* 0x000000041b1c7825 */ /* 0x004fca00078e020e */
[----:B------:R-:W2:Y:S01]  /*2050*/  LDG.E R27, desc[UR6][R28.64] ;  /* 0x000000061c1b7981 */ /* 0x000ea2000c1e1900 */
[----:B---3--:R-:W-:-:S06]  /*2060*/  IMAD.WIDE R14, R17, 0x4, R14 ;  /* 0x00000004110e7825 */ /* 0x008fcc00078e020e */
[----:B------:R-:W3:Y:S01]  /*2070*/  LDG.E R14, desc[UR6][R14.64] ;  /* 0x000000060e0e7981 */ /* 0x000ee2000c1e1900 */
[----:B------:R-:W-:Y:S01]  /*2080*/  ISETP.NE.AND P3, PT, R8, 0x1, PT ;  /* 0x000000010800780c */ /* 0x000fe20003f65270 */
[C---:B------:R-:W-:Y:S01]  /*2090*/  VIADD R8, R7.reuse, 0x1 ;  /* 0x0000000107087836 */ /* 0x040fe20000000000 */
[----:B------:R-:W-:Y:S02]  /*20a0*/  @P2 IADD3 R8, PT, PT, R7, RZ, RZ ;  /* 0x000000ff07082210 */ /* 0x000fe40007ffe0ff */
[----:B------:R-:W-:-:S03]  /*20b0*/  ISETP.NE.AND P2, PT, R26, 0x1, PT ;  /* 0x000000011a00780c */ /* 0x000fc60003f45270 */
[----:B------:R-:W-:-:S06]  /*20c0*/  VIADD R7, R8, 0x1 ;  /* 0x0000000108077836 */ /* 0x000fcc0000000000 */
[----:B------:R-:W-:Y:S02]  /*20d0*/  @P3 IADD3 R7, PT, PT, R8, RZ, RZ ;  /* 0x000000ff08073210 */ /* 0x000fe40007ffe0ff */
[----:B----4-:R-:W-:-:S03]  /*20e0*/  ISETP.NE.AND P3, PT, R25, 0x1, PT ;  /* 0x000000011900780c */ /* 0x010fc60003f65270 */
[C---:B------:R-:W-:Y:S01]  /*20f0*/  VIADD R8, R7.reuse, 0x1 ;  /* 0x0000000107087836 */ /* 0x040fe20000000000 */
[----:B------:R-:W-:Y:S02]  /*2100*/  @P2 IADD3 R8, PT, PT, R7, RZ, RZ ;  /* 0x000000ff07082210 */ /* 0x000fe40007ffe0ff */
[----:B-----5:R-:W-:-:S03]  /*2110*/  ISETP.NE.AND P2, PT, R24, 0x1, PT ;  /* 0x000000011800780c */ /* 0x020fc60003f45270 */
[----:B------:R-:W-:-:S04]  /*2120*/  VIADD R7, R8, 0x1 ;  /* 0x0000000108077836 */ /* 0x000fc80000000000 */
[----:B------:R-:W-:Y:S02]  /*2130*/  @P3 IADD3 R7, PT, PT, R8, RZ, RZ ;  /* 0x000000ff08073210 */ /* 0x000fe40007ffe0ff */
[----:B------:R-:W-:-:S03]  /*2140*/  ISETP.NE.AND P3, PT, R23, 0x1, PT ;  /* 0x000000011700780c */ /* 0x000fc60003f65270 */
[C---:B------:R-:W-:Y:S01]  /*2150*/  VIADD R8, R7.reuse, 0x1 ;  /* 0x0000000107087836 */ /* 0x040fe20000000000 */
[----:B------:R-:W-:Y:S02]  /*2160*/  @P2 IADD3 R8, PT, PT, R7, RZ, RZ ;  /* 0x000000ff07082210 */ /* 0x000fe40007ffe0ff */
[----:B------:R-:W-:-:S03]  /*2170*/  ISETP.NE.AND P2, PT, R22, 0x1, PT ;  /* 0x000000011600780c */ /* 0x000fc60003f45270 */
        /* <DEDUP_REMOVED lines=10> */
[----:B------:R-:W-:-:S05]  /*2220*/  @P2 IADD3 R8, PT, PT, R7, RZ, RZ ;  /* 0x000000ff07082210 */ /* 0x000fca0007ffe0ff */
[----:B------:R-:W-:Y:S01]  /*2230*/  VIADD R9, R8, 0x1 ;  /* 0x0000000108097836 */ /* 0x000fe20000000000 */
[----:B------:R-:W-:-:S03]  /*2240*/  IADD3 R4, PT, PT, R4, 0x10, RZ ;  /* 0x0000001004047810 */ /* 0x000fc60007ffe0ff */
[----:B------:R-:W-:Y:S02]  /*2250*/  @P3 IADD3 R9, PT, PT, R8, RZ, RZ ;  /* 0x000000ff08093210 */ /* 0x000fe40007ffe0ff */
[----:B------:R-:W-:-:S03]  /*2260*/  LOP3.LUT R7, R5, 0x7ffffff0, RZ, 0xc0, !PT ;  /* 0x7ffffff005077812 */ /* 0x000fc600078ec0ff */
[----:B------:R-:W-:Y:S01]  /*2270*/  VIADD R8, R9, 0x1 ;  /* 0x0000000109087836 */ /* 0x000fe20000000000 */
[----:B--2---:R-:W-:Y:S02]  /*2280*/  ISETP.NE.AND P2, PT, R27, 0x1, PT ;  /* 0x000000011b00780c */ /* 0x004fe40003f45270 */
[----:B---3--:R-:W-:-:S11]  /*2290*/  ISETP.NE.AND P3, PT, R14, 0x1, PT ;  /* 0x000000010e00780c */ /* 0x008fd60003f65270 */
[----:B------:R-:W-:Y:S01]  /*22a0*/  @P2 IMAD.MOV R8, RZ, RZ, R9 ;  /* 0x000000ffff082224 */ /* 0x000fe200078e0209 */
[----:B------:R-:W-:-:S04]  /*22b0*/  ISETP.NE.AND P2, PT, R4, R7, PT ;  /* 0x000000070400720c */ /* 0x000fc80003f45270 */
[----:B------:R-:W-:Y:S01]  /*22c0*/  IADD3 R18, PT, PT, R8, 0x1, RZ ;  /* 0x0000000108127810 */ /* 0x000fe20007ffe0ff */
[----:B------:R-:W-:-:S08]  /*22d0*/  @P3 IMAD.MOV R18, RZ, RZ, R8 ;  /* 0x000000ffff123224 */ /* 0x000fd000078e0208 */
[----:B------:R-:W-:Y:S05]  /*22e0*/  @P2 BRA `(.L_x_28) ;  /* 0xfffffff400e82947 */ /* 0x000fea000383ffff */
.L_x_27:
[----:B------:R-:W-:Y:S05]  /*22f0*/  BSYNC.RECONVERGENT B2 ;  /* 0x0000000000027941 */ /* 0x000fea0003800200 */
.L_x_26:
[----:B------:R-:W-:Y:S01]  /*2300*/  LOP3.LUT P2, R4, R5, 0xf, RZ, 0xc0, !PT ;  /* 0x0000000f05047812 */ /* 0x000fe2000784c0ff */
[----:B------:R-:W-:-:S12]  /*2310*/  BSSY.RECONVERGENT B2, `(.L_x_29) ;  /* 0x0000093000027945 */ /* 0x000fd80003800200 */
[----:B------:R-:W-:Y:S05]  /*2320*/  @!P2 BRA `(.L_x_30) ;  /* 0x000000080044a947 */ /* 0x000fea0003800000 */
[----:B------:R-:W-:Y:S01]  /*2330*/  ISETP.GE.U32.AND P2, PT, R4, 0x8, PT ;  /* 0x000000080400780c */ /* 0x000fe20003f46070 */
[----:B------:R-:W-:-:S12]  /*2340*/  BSSY.RECONVERGENT B3, `(.L_x_31) ;  /* 0x0000044000037945 */ /* 0x000fd80003800200 */
[----:B------:R-:W-:Y:S05]  /*2350*/  @!P2 BRA `(.L_x_32) ;  /* 0x000000040008a947 */ /* 0x000fea0003800000 */
[----:B0-----:R-:W0:Y:S01]  /*2360*/  LDC.64 R8, c[0x0][0x3c0] ;  /* 0x0000f000ff087b82 */ /* 0x001e220000000a00 */
[C---:B-1----:R-:W-:Y:S01]  /*2370*/  IADD3 R15, PT, PT, R6.reuse, -0x1, RZ ;  /* 0xffffffff060f7810 */ /* 0x042fe20007ffe0ff */
[C---:B---3--:R-:W-:Y:S01]  /*2380*/  VIADD R17, R6.reuse, 0xfffffffe ;  /* 0xfffffffe06117836 */ /* 0x048fe20000000000 */
[C---:B------:R-:W-:Y:S01]  /*2390*/  IADD3 R25, PT, PT, R6.reuse, -0x3, RZ ;  /* 0xfffffffd06197810 */ /* 0x040fe20007ffe0ff */
[----:B------:R-:W-:Y:S02]  /*23a0*/  VIADD R23, R6, 0xfffffffc ;  /* 0xfffffffc06177836 */ /* 0x000fe40000000000 */
[----:B0-----:R-:W-:-:S04]  /*23b0*/  IMAD.WIDE.U32 R14, R15, 0x4, R8 ;  /* 0x000000040f0e7825 */ /* 0x001fc800078e0008 */
[--C-:B------:R-:W-:Y:S02]  /*23c0*/  IMAD.WIDE.U32 R16, R17, 0x4, R8.reuse ;  /* 0x0000000411107825 */ /* 0x100fe400078e0008 */
[----:B------:R-:W2:Y:S02]  /*23d0*/  LDG.E R15, desc[UR6][R14.64] ;  /* 0x000000060e0f7981 */ /* 0x000ea4000c1e1900 */
[--C-:B------:R-:W-:Y:S02]  /*23e0*/  IMAD.WIDE.U32 R24, R25, 0x4, R8.reuse ;  /* 0x0000000419187825 */ /* 0x100fe400078e0008 */
[----:B------:R-:W3:Y:S02]  /*23f0*/  LDG.E R17, desc[UR6][R16.64] ;  /* 0x0000000610117981 */ /* 0x000ee4000c1e1900 */
[----:B------:R-:W-:Y:S02]  /*2400*/  IMAD.WIDE.U32 R22, R23, 0x4, R8 ;  /* 0x0000000417167825 */ /* 0x000fe400078e0008 */
[----:B------:R-:W4:Y:S01]  /*2410*/  LDG.E R25, desc[UR6][R24.64] ;  /* 0x0000000618197981 */ /* 0x000f22000c1e1900 */
[----:B------:R-:W-:-:S03]  /*2420*/  IADD3 R29, PT, PT, R6, -0x5, RZ ;  /* 0xfffffffb061d7810 */ /* 0x000fc60007ffe0ff */
[----:B------:R-:W5:Y:S01]  /*2430*/  LDG.E R23, desc[UR6][R22.64] ;  /* 0x0000000616177981 */ /* 0x000f62000c1e1900 */
[C---:B------:R-:W-:Y:S02]  /*2440*/  VIADD R7, R6.reuse, 0xfffffffa ;  /* 0xfffffffa06077836 */ /* 0x040fe40000000000 */
[----:B------:R-:W-:Y:S01]  /*2450*/  IMAD.WIDE.U32 R28, R29, 0x4, R8 ;  /* 0x000000041d1c7825 */ /* 0x000fe200078e0008 */
[----:B------:R-:W-:-:S04]  /*2460*/  IADD3 R21, PT, PT, R6, -0x7, RZ ;  /* 0xfffffff906157810 */ /* 0x000fc80007ffe0ff */
[----:B------:R0:W5:Y:S01]  /*2470*/  LDG.E R19, desc[UR6][R28.64] ;  /* 0x000000061c137981 */ /* 0x000162000c1e1900 */
[----:B------:R-:W-:-:S04]  /*2480*/  IMAD.WIDE.U32 R20, R21, 0x4, R8 ;  /* 0x0000000415147825 */ /* 0x000fc800078e0008 */
[----:B------:R-:W-:Y:S02]  /*2490*/  VIADD R6, R6, 0xfffffff8 ;  /* 0xfffffff806067836 */ /* 0x000fe40000000000 */
[----:B------:R-:W5:Y:S01]  /*24a0*/  LDG.E R21, desc[UR6][R20.64] ;  /* 0x0000000614157981 */ /* 0x000f62000c1e1900 */
[----:B0-----:R-:W-:-:S05]  /*24b0*/  IMAD.WIDE.U32 R28, R7, 0x4, R8 ;  /* 0x00000004071c7825 */ /* 0x001fca00078e0008 */
[----:B------:R0:W5:Y:S01]  /*24c0*/  LDG.E R7, desc[UR6][R28.64] ;  /* 0x000000061c077981 */ /* 0x000162000c1e1900 */
[----:B------:R-:W-:Y:S02]  /*24d0*/  IMAD.WIDE.U32 R26, R6, 0x4, R8 ;  /* 0x00000004061a7825 */ /* 0x000fe400078e0008 */
[----:B------:R-:W2:Y:S04]  /*24e0*/  LDC.64 R8, c[0x0][0x3a0] ;  /* 0x0000e800ff087b82 */ /* 0x000ea80000000a00 */
[----:B------:R-:W5:Y:S01]  /*24f0*/  LDG.E R27, desc[UR6][R26.64] ;  /* 0x000000061a1b7981 */ /* 0x000f62000c1e1900 */
[----:B--2---:R-:W-:-:S04]  /*2500*/  IMAD.WIDE R14, R15, 0x4, R8 ;  /* 0x000000040f0e7825 */ /* 0x004fc800078e0208 */
[--C-:B---3--:R-:W-:Y:S02]  /*2510*/  IMAD.WIDE R16, R17, 0x4, R8.reuse ;  /* 0x0000000411107825 */ /* 0x108fe400078e0208 */
[----:B------:R-:W2:Y:S02]  /*2520*/  LDG.E R14, desc[UR6][R14.64] ;  /* 0x000000060e0e7981 */ /* 0x000ea4000c1e1900 */
[--C-:B----4-:R-:W-:Y:S02]  /*2530*/  IMAD.WIDE R24, R25, 0x4, R8.reuse ;  /* 0x0000000419187825 */ /* 0x110fe400078e0208 */
[----:B------:R-:W3:Y:S02]  /*2540*/  LDG.E R16, desc[UR6][R16.64] ;  /* 0x0000000610107981 */ /* 0x000ee4000c1e1900 */
[--C-:B-----5:R-:W-:Y:S02]  /*2550*/  IMAD.WIDE R22, R23, 0x4, R8.reuse ;  /* 0x0000000417167825 */ /* 0x120fe400078e0208 */
[----:B------:R-:W4:Y:S04]  /*2560*/  LDG.E R24, desc[UR6][R24.64] ;  /* 0x0000000618187981 */ /* 0x000f28000c1e1900 */
[----:B------:R1:W5:Y:S01]  /*2570*/  LDG.E R4, desc[UR6][R22.64] ;  /* 0x0000000616047981 */ /* 0x000362000c1e1900 */
[----:B0-----:R-:W-:-:S06]  /*2580*/  IMAD.WIDE R28, R19, 0x4, R8 ;  /* 0x00000004131c7825 */ /* 0x001fcc00078e0208 */
[----:B------:R-:W5:Y:S01]  /*2590*/  LDG.E R28, desc[UR6][R28.64] ;  /* 0x000000061c1c7981 */ /* 0x000f62000c1e1900 */
[----:B------:R-:W-:-:S06]  /*25a0*/  IMAD.WIDE R20, R21, 0x4, R8 ;  /* 0x0000000415147825 */ /* 0x000fcc00078e0208 */
[----:B------:R-:W5:Y:S01]  /*25b0*/  LDG.E R20, desc[UR6][R20.64] ;  /* 0x0000000614147981 */ /* 0x000f62000c1e1900 */
[----:B-1----:R-:W-:-:S05]  /*25c0*/  IMAD.WIDE R22, R7, 0x4, R8 ;  /* 0x0000000407167825 */ /* 0x002fca00078e0208 */
[----:B------:R-:W5:Y:S01]  /*25d0*/  LDG.E R7, desc[UR6][R22.64] ;  /* 0x0000000616077981 */ /* 0x000f62000c1e1900 */
[----:B------:R-:W-:-:S06]  /*25e0*/  IMAD.WIDE R8, R27, 0x4, R8 ;  /* 0x000000041b087825 */ /* 0x000fcc00078e0208 */
[----:B------:R0:W5:Y:S01]  /*25f0*/  LDG.E R8, desc[UR6][R8.64] ;  /* 0x0000000608087981 */ /* 0x000162000c1e1900 */
[----:B--2---:R-:W-:Y:S02]  /*2600*/  ISETP.NE.AND P2, PT, R14, 0x1, PT ;  /* 0x000000010e00780c */ /* 0x004fe40003f45270 */
[----:B---3--:R-:W-:Y:S02]  /*2610*/  ISETP.NE.AND P3, PT, R16, 0x1, PT ;  /* 0x000000011000780c */ /* 0x008fe40003f65270 */
[----:B------:R-:W-:-:S09]  /*2620*/  IADD3 R14, PT, PT, R18, 0x1, RZ ;  /* 0x00000001120e7810 */ /* 0x000fd20007ffe0ff */
[----:B------:R-:W-:Y:S01]  /*2630*/  @P2 IMAD.MOV R14, RZ, RZ, R18 ;  /* 0x000000ffff0e2224 */ /* 0x000fe200078e0212 */
[----:B----4-:R-:W-:-:S04]  /*2640*/  ISETP.NE.AND P2, PT, R24, 0x1, PT ;  /* 0x000000011800780c */ /* 0x010fc80003f45270 */
[----:B------:R-:W-:Y:S01]  /*2650*/  IADD3 R15, PT, PT, R14, 0x1, RZ ;  /* 0x000000010e0f7810 */ /* 0x000fe20007ffe0ff */
[----:B------:R-:W-:Y:S01]  /*2660*/  @P3 IMAD.MOV R15, RZ, RZ, R14 ;  /* 0x000000ffff0f3224 */ /* 0x000fe200078e020e */
[----:B-----5:R-:W-:-:S04]  /*2670*/  ISETP.NE.AND P3, PT, R4, 0x1, PT ;  /* 0x000000010400780c */ /* 0x020fc80003f65270 */
[----:B------:R-:W-:-:S03]  /*2680*/  IADD3 R4, PT, PT, R15, 0x1, RZ ;  /* 0x000000010f047810 */ /* 0x000fc60007ffe0ff */
[----:B------:R-:W-:Y:S01]  /*2690*/  @P2 IMAD.MOV R4, RZ, RZ, R15 ;  /* 0x000000ffff042224 */ /* 0x000fe200078e020f */
[----:B------:R-:W-:-:S04]  /*26a0*/  ISETP.NE.AND P2, PT, R28, 0x1, PT ;  /* 0x000000011c00780c */ /* 0x000fc80003f45270 */
[----:B0-----:R-:W-:Y:S01]  /*26b0*/  IADD3 R9, PT, PT, R4, 0x1, RZ ;  /* 0x0000000104097810 */ /* 0x001fe20007ffe0ff */
[----:B------:R-:W-:Y:S01]  /*26c0*/  @P3 IMAD.MOV R9, RZ, RZ, R4 ;  /* 0x000000ffff093224 */ /* 0x000fe200078e0204 */
[----:B------:R-:W-:-:S04]  /*26d0*/  ISETP.NE.AND P3, PT, R7, 0x1, PT ;  /* 0x000000010700780c */ /* 0x000fc80003f65270 */
[----:B------:R-:W-:-:S03]  /*26e0*/  IADD3 R4, PT, PT, R9, 0x1, RZ ;  /* 0x0000000109047810 */ /* 0x000fc60007ffe0ff */
[----:B------:R-:W-:Y:S01]  /*26f0*/  @P2 IMAD.MOV R4, RZ, RZ, R9 ;  /* 0x000000ffff042224 */ /* 0x000fe200078e0209 */
[----:B------:R-:W-:-:S04]  /*2700*/  ISETP.NE.AND P2, PT, R20, 0x1, PT ;  /* 0x000000011400780c */ /* 0x000fc80003f45270 */
[----:B------:R-:W-:Y:S01]  /*2710*/  IADD3 R7, PT, PT, R4, 0x1, RZ ;  /* 0x0000000104077810 */ /* 0x000fe20007ffe0ff */
[----:B------:R-:W-:Y:S01]  /*2720*/  @P3 IMAD.MOV R7, RZ, RZ, R4 ;  /* 0x000000ffff073224 */ /* 0x000fe200078e0204 */
[----:B------:R-:W-:-:S04]  /*2730*/  ISETP.NE.AND P3, PT, R8, 0x1, PT ;  /* 0x000000010800780c */ /* 0x000fc80003f65270 */
[----:B------:R-:W-:-:S03]  /*2740*/  IADD3 R4, PT, PT, R7, 0x1, RZ ;  /* 0x0000000107047810 */ /* 0x000fc60007ffe0ff */
[----:B------:R-:W-:-:S05]  /*2750*/  @P2 IMAD.MOV R4, RZ, RZ, R7 ;  /* 0x000000ffff042224 */ /* 0x000fca00078e0207 */
[----:B------:R-:W-:Y:S01]  /*2760*/  IADD3 R18, PT, PT, R4, 0x1, RZ ;  /* 0x0000000104127810 */ /* 0x000fe20007ffe0ff */
[----:B------:R-:W-:-:S07]  /*2770*/  @P3 IMAD.MOV R18, RZ, RZ, R4 ;  /* 0x000000ffff123224 */ /* 0x000fce00078e0204 */
.L_x_32:
[----:B------:R-:W-:Y:S05]  /*2780*/  BSYNC.RECONVERGENT B3 ;  /* 0x0000000000037941 */ /* 0x000fea0003800200 */
.L_x_31:
[----:B------:R-:W-:-:S13]  /*2790*/  LOP3.LUT P2, R4, R5, 0x7, RZ, 0xc0, !PT ;  /* 0x0000000705047812 */ /* 0x000fda000784c0ff */
[----:B------:R-:W-:Y:S05]  /*27a0*/  @!P2 BRA `(.L_x_30) ;  /* 0x000000040024a947 */ /* 0x000fea0003800000 */
[----:B------:R-:W-:Y:S01]  /*27b0*/  ISETP.GE.U32.AND P3, PT, R4, 0x4, PT ;  /* 0x000000040400780c */ /* 0x000fe20003f66070 */
[----:B------:R-:W-:Y:S01]  /*27c0*/  BSSY.RECONVERGENT B3, `(.L_x_33) ;  /* 0x0000026000037945 */ /* 0x000fe20003800200 */
[----:B------:R-:W-:-:S04]  /*27d0*/  LOP3.LUT R7, R5, 0x3, RZ, 0xc0, !PT ;  /* 0x0000000305077812 */ /* 0x000fc800078ec0ff */
[----:B------:R-:W-:-:S07]  /*27e0*/  ISETP.NE.AND P2, PT, R7, RZ, PT ;  /* 0x000000ff0700720c */ /* 0x000fce0003f45270 */
[----:B------:R-:W-:Y:S06]  /*27f0*/  @!P3 BRA `(.L_x_34) ;  /* 0x000000000088b947 */ /* 0x000fec0003800000 */
[----:B------:R-:W2:Y:S01]  /*2800*/  LDC.64 R4, c[0x0][0x3c0] ;  /* 0x0000f000ff047b82 */ /* 0x000ea20000000a00 */
[C---:B0-----:R-:W-:Y:S01]  /*2810*/  IADD3 R9, PT, PT, R6.reuse, -0x1, RZ ;  /* 0xffffffff06097810 */ /* 0x041fe20007ffe0ff */
[C---:B---3--:R-:W-:Y:S01]  /*2820*/  VIADD R17, R6.reuse, 0xfffffffe ;  /* 0xfffffffe06117836 */ /* 0x048fe20000000000 */
[C---:B-1----:R-:W-:Y:S01]  /*2830*/  IADD3 R21, PT, PT, R6.reuse, -0x3, RZ ;  /* 0xfffffffd06157810 */ /* 0x042fe20007ffe0ff */
[----:B------:R-:W-:Y:S02]  /*2840*/  VIADD R6, R6, 0xfffffffc ;  /* 0xfffffffc06067836 */ /* 0x000fe40000000000 */
[----:B--2---:R-:W-:-:S04]  /*2850*/  IMAD.WIDE.U32 R8, R9, 0x4, R4 ;  /* 0x0000000409087825 */ /* 0x004fc800078e0004 */
[--C-:B------:R-:W-:Y:S02]  /*2860*/  IMAD.WIDE.U32 R16, R17, 0x4, R4.reuse ;  /* 0x0000000411107825 */ /* 0x100fe400078e0004 */
[----:B------:R-:W2:Y:S02]  /*2870*/  LDG.E R9, desc[UR6][R8.64] ;  /* 0x0000000608097981 */ /* 0x000ea4000c1e1900 */
[--C-:B------:R-:W-:Y:S02]  /*2880*/  IMAD.WIDE.U32 R20, R21, 0x4, R4.reuse ;  /* 0x0000000415147825 */ /* 0x100fe400078e0004 */
[----:B------:R-:W3:Y:S02]  /*2890*/  LDG.E R17, desc[UR6][R16.64] ;  /* 0x0000000610117981 */ /* 0x000ee4000c1e1900 */
[----:B------:R-:W-:Y:S02]  /*28a0*/  IMAD.WIDE.U32 R22, R6, 0x4, R4 ;  /* 0x0000000406167825 */ /* 0x000fe400078e0004 */
[----:B------:R-:W4:Y:S01]  /*28b0*/  LDG.E R21, desc[UR6][R20.64] ;  /* 0x0000000614157981 */ /* 0x000f22000c1e1900 */
[----:B------:R-:W2:Y:S03]  /*28c0*/  LDC.64 R4, c[0x0][0x3a0] ;  /* 0x0000e800ff047b82 */ /* 0x000ea60000000a00 */
[----:B------:R-:W5:Y:S01]  /*28d0*/  LDG.E R23, desc[UR6][R22.64] ;  /* 0x0000000616177981 */ /* 0x000f62000c1e1900 */
[----:B--2---:R-:W-:-:S04]  /*28e0*/  IMAD.WIDE R14, R9, 0x4, R4 ;  /* 0x00000004090e7825 */ /* 0x004fc800078e0204 */
[--C-:B---3--:R-:W-:Y:S02]  /*28f0*/  IMAD.WIDE R8, R17, 0x4, R4.reuse ;  /* 0x0000000411087825 */ /* 0x108fe400078e0204 */
[----:B------:R-:W2:Y:S02]  /*2900*/  LDG.E R14, desc[UR6][R14.64] ;  /* 0x000000060e0e7981 */ /* 0x000ea4000c1e1900 */
[--C-:B----4-:R-:W-:Y:S02]  /*2910*/  IMAD.WIDE R16, R21, 0x4, R4.reuse ;  /* 0x0000000415107825 */ /* 0x110fe400078e0204 */
[----:B------:R-:W3:Y:S02]  /*2920*/  LDG.E R8, desc[UR6][R8.64] ;  /* 0x0000000608087981 */ /* 0x000ee4000c1e1900 */
[----:B-----5:R-:W-:Y:S02]  /*2930*/  IMAD.WIDE R4, R23, 0x4, R4 ;  /* 0x0000000417047825 */ /* 0x020fe400078e0204 */
[----:B------:R-:W4:Y:S04]  /*2940*/  LDG.E R16, desc[UR6][R16.64] ;  /* 0x0000000610107981 */ /* 0x000f28000c1e1900 */
[----:B------:R-:W5:Y:S01]  /*2950*/  LDG.E R4, desc[UR6][R4.64] ;  /* 0x0000000604047981 */ /* 0x000f62000c1e1900 */
[----:B------:R-:W-:-:S02]  /*2960*/  IADD3 R19, PT, PT, R18, 0x1, RZ ;  /* 0x0000000112137810 */ /* 0x000fc40007ffe0ff */
[----:B--2---:R-:W-:Y:S02]  /*2970*/  ISETP.NE.AND P4, PT, R14, 0x1, PT ;  /* 0x000000010e00780c */ /* 0x004fe40003f85270 */
[----:B---3--:R-:W-:-:S11]  /*2980*/  ISETP.NE.AND P3, PT, R8, 0x1, PT ;  /* 0x000000010800780c */ /* 0x008fd60003f65270 */
[----:B------:R-:W-:Y:S01]  /*2990*/  @P4 IMAD.MOV R19, RZ, RZ, R18 ;  /* 0x000000ffff134224 */ /* 0x000fe200078e0212 */
[----:B----4-:R-:W-:-:S04]  /*29a0*/  ISETP.NE.AND P4, PT, R16, 0x1, PT ;  /* 0x000000011000780c */ /* 0x010fc80003f85270 */
[----:B------:R-:W-:Y:S01]  /*29b0*/  IADD3 R14, PT, PT, R19, 0x1, RZ ;  /* 0x00000001130e7810 */ /* 0x000fe20007ffe0ff */
[----:B------:R-:W-:Y:S01]  /*29c0*/  @P3 IMAD.MOV R14, RZ, RZ, R19 ;  /* 0x000000ffff0e3224 */ /* 0x000fe200078e0213 */
[----:B-----5:R-:W-:-:S04]  /*29d0*/  ISETP.NE.AND P3, PT, R4, 0x1, PT ;  /* 0x000000010400780c */ /* 0x020fc80003f65270 */
[----:B------:R-:W-:-:S03]  /*29e0*/  IADD3 R8, PT, PT, R14, 0x1, RZ ;  /* 0x000000010e087810 */ /* 0x000fc60007ffe0ff */
[----:B------:R-:W-:-:S05]  /*29f0*/  @P4 IMAD.MOV R8, RZ, RZ, R14 ;  /* 0x000000ffff084224 */ /* 0x000fca00078e020e */
[----:B------:R-:W-:Y:S01]  /*2a00*/  IADD3 R18, PT, PT, R8, 0x1, RZ ;  /* 0x0000000108127810 */ /* 0x000fe20007ffe0ff */
[----:B------:R-:W-:-:S07]  /*2a10*/  @P3 IMAD.MOV R18, RZ, RZ, R8 ;  /* 0x000000ffff123224 */ /* 0x000fce00078e0208 */
.L_x_34:
[----:B------:R-:W-:Y:S05]  /*2a20*/  BSYNC.RECONVERGENT B3 ;  /* 0x0000000000037941 */ /* 0x000fea0003800200 */
.L_x_33:
[----:B------:R-:W-:Y:S05]  /*2a30*/  @!P2 BRA `(.L_x_30) ;  /* 0x000000000080a947 */ /* 0x000fea0003800000 */
[----:B0-----:R-:W0:Y:S01]  /*2a40*/  LDC.64 R8, c[0x0][0x3c0] ;  /* 0x0000f000ff087b82 */ /* 0x001e220000000a00 */
[----:B-1----:R-:W-:-:S07]  /*2a50*/  IADD3 R15, PT, PT, R6, -0x1, RZ ;  /* 0xffffffff060f7810 */ /* 0x002fce0007ffe0ff */
[----:B------:R-:W3:Y:S01]  /*2a60*/  LDC.64 R4, c[0x0][0x3a0] ;  /* 0x0000e800ff047b82 */ /* 0x000ee20000000a00 */
[----:B0-----:R-:W-:-:S06]  /*2a70*/  IMAD.WIDE.U32 R14, R15, 0x4, R8 ;  /* 0x000000040f0e7825 */ /* 0x001fcc00078e0008 */
[----:B------:R-:W3:Y:S02]  /*2a80*/  LDG.E R15, desc[UR6][R14.64] ;  /* 0x000000060e0f7981 */ /* 0x000ee4000c1e1900 */
[----:B---3--:R-:W-:-:S06]  /*2a90*/  IMAD.WIDE R16, R15, 0x4, R4 ;  /* 0x000000040f107825 */ /* 0x008fcc00078e0204 */
[----:B------:R-:W2:Y:S01]  /*2aa0*/  LDG.E R16, desc[UR6][R16.64] ;  /* 0x0000000610107981 */ /* 0x000ea2000c1e1900 */
[----:B------:R-:W-:Y:S01]  /*2ab0*/  ISETP.NE.AND P3, PT, R7, 0x1, PT ;  /* 0x000000010700780c */ /* 0x000fe20003f65270 */
[----:B------:R-:W-:Y:S01]  /*2ac0*/  VIADD R19, R18, 0x1 ;  /* 0x0000000112137836 */ /* 0x000fe20000000000 */
[----:B--2---:R-:W-:-:S13]  /*2ad0*/  ISETP.NE.AND P2, PT, R16, 0x1, PT ;  /* 0x000000011000780c */ /* 0x004fda0003f45270 */
[----:B------:R-:W-:-:S05]  /*2ae0*/  @P2 IADD3 R19, PT, PT, R18, RZ, RZ ;  /* 0x000000ff12132210 */ /* 0x000fca0007ffe0ff */
[----:B------:R-:W-:Y:S01]  /*2af0*/  IMAD.MOV.U32 R18, RZ, RZ, R19 ;  /* 0x000000ffff127224 */ /* 0x000fe200078e0013 */
[----:B------:R-:W-:Y:S06]  /*2b00*/  @!P3 BRA `(.L_x_30) ;  /* 0x00000000004cb947 */ /* 0x000fec0003800000 */
[----:B------:R-:W-:Y:S02]  /*2b10*/  ISETP.NE.AND P3, PT, R7, 0x2, PT ;  /* 0x000000020700780c */ /* 0x000fe40003f65270 */
[----:B------:R-:W-:-:S05]  /*2b20*/  IADD3 R15, PT, PT, R6, -0x2, RZ ;  /* 0xfffffffe060f7810 */ /* 0x000fca0007ffe0ff */
[----:B------:R-:W-:-:S05]  /*2b30*/  IMAD.WIDE.U32 R14, R15, 0x4, R8 ;  /* 0x000000040f0e7825 */ /* 0x000fca00078e0008 */
[----:B------:R-:W2:Y:S01]  /*2b40*/  LDG.E R7, desc[UR6][R14.64] ;  /* 0x000000060e077981 */ /* 0x000ea2000c1e1900 */
[----:B------:R-:W-:-:S04]  /*2b50*/  @P3 VIADD R17, R6, 0xfffffffd ;  /* 0xfffffffd06113836 */ /* 0x000fc80000000000 */
[----:B------:R-:W-:-:S06]  /*2b60*/  @P3 IMAD.WIDE.U32 R8, R17, 0x4, R8 ;  /* 0x0000000411083825 */ /* 0x000fcc00078e0008 */
[----:B------:R-:W3:Y:S01]  /*2b70*/  @P3 LDG.E R9, desc[UR6][R8.64] ;  /* 0x0000000608093981 */ /* 0x000ee2000c1e1900 */
[----:B--2---:R-:W-:-:S06]  /*2b80*/  IMAD.WIDE R6, R7, 0x4, R4 ;  /* 0x0000000407067825 */ /* 0x004fcc00078e0204 */
[----:B------:R-:W2:Y:S01]  /*2b90*/  LDG.E R6, desc[UR6][R6.64] ;  /* 0x0000000606067981 */ /* 0x000ea2000c1e1900 */
[----:B---3--:R-:W-:-:S06]  /*2ba0*/  @P3 IMAD.WIDE R4, R9, 0x4, R4 ;  /* 0x0000000409043825 */ /* 0x008fcc00078e0204 */
[----:B------:R-:W3:Y:S01]  /*2bb0*/  @P3 LDG.E R4, desc[UR6][R4.64] ;  /* 0x0000000604043981 */ /* 0x000ee2000c1e1900 */
[----:B------:R-:W-:Y:S02]  /*2bc0*/  IADD3 R16, PT, PT, R18, 0x1, RZ ;  /* 0x0000000112107810 */ /* 0x000fe40007ffe0ff */
[----:B--2---:R-:W-:Y:S02]  /*2bd0*/  ISETP.NE.AND P2, PT, R6, 0x1, PT ;  /* 0x000000010600780c */ /* 0x004fe40003f45270 */
[----:B---3--:R-:W-:-:S11]  /*2be0*/  ISETP.NE.AND P4, PT, R4, 0x1, P3 ;  /* 0x000000010400780c */ /* 0x008fd60001f85270 */
[----:B------:R-:W-:-:S05]  /*2bf0*/  @P2 IMAD.MOV R16, RZ, RZ, R18 ;  /* 0x000000ffff102224 */ /* 0x000fca00078e0212 */
[----:B------:R-:W-:-:S05]  /*2c00*/  MOV R18, R16 ;  /* 0x0000001000127202 */ /* 0x000fca0000000f00 */
[C---:B------:R-:W-:Y:S01]  /*2c10*/  @P3 VIADD R14, R18.reuse, 0x1 ;  /* 0x00000001120e3836 */ /* 0x040fe20000000000 */
[----:B------:R-:W-:-:S05]  /*2c20*/  @P4 IADD3 R14, PT, PT, R18, RZ, RZ ;  /* 0x000000ff120e4210 */ /* 0x000fca0007ffe0ff */
[----:B------:R-:W-:-:S07]  /*2c30*/  @P3 IMAD.MOV.U32 R18, RZ, RZ, R14 ;  /* 0x000000ffff123224 */ /* 0x000fce00078e000e */
.L_x_30:
[----:B------:R-:W-:Y:S05]  /*2c40*/  BSYNC.RECONVERGENT B2 ;  /* 0x0000000000027941 */ /* 0x000fea0003800200 */
.L_x_29:
[----:B------:R-:W-:-:S07]  /*2c50*/  LOP3.LUT R7, RZ, R18, RZ, 0x33, !PT ;  /* 0x00000012ff077212 */ /* 0x000fce00078e33ff */
.L_x_25:
[----:B------:R-:W-:Y:S05]  /*2c60*/  BSYNC.RECONVERGENT B0 ;  /* 0x0000000000007941 */ /* 0x000fea0003800200 */
.L_x_24:
[----:B------:R-:W-:Y:S01]  /*2c70*/  IADD3 R7, PT, PT, R7, UR5, RZ ;  /* 0x0000000507077c10 */ /* 0x000fe2000fffe0ff */
[----:B------:R-:W-:Y:S06]  /*2c80*/  BRA `(.L_x_22) ;  /* 0x0000001000947947 */ /* 0x000fec0003800000 */
.L_x_23:
[----:B------:R-:W-:Y:S01]  /*2c90*/  ISETP.GE.AND P2, PT, R7, 0x1, PT ;  /* 0x000000010700780c */ /* 0x000fe20003f46270 */
[----:B------:R-:W-:-:S12]  /*2ca0*/  IMAD.MOV.U32 R7, RZ, RZ, RZ ;  /* 0x000000ffff077224 */ /* 0x000fd800078e00ff */
        /* <DEDUP_REMOVED lines=9> */
.L_x_37:
        /* <DEDUP_REMOVED lines=20> */
[----:B------:R0:W5:Y:S01]  /*2e80*/  LDG.E R28, desc[UR6][R28.64] ;  /* 0x000000061c1c7981 */ /* 0x000162000c1e1900 */
[----:B---3--:R-:W-:-:S04]  /*2e90*/  IMAD.WIDE R18, R19, 0x4, R14 ;  /* 0x0000000413127825 */ /* 0x008fc800078e020e */
[----:B----4-:R-:W-:Y:S01]  /*2ea0*/  IMAD.WIDE R20, R21, 0x4, R14 ;  /* 0x0000000415147825 */ /* 0x010fe200078e020e */
[----:B------:R1:W3:Y:S04]  /*2eb0*/  LDG.E R27, desc[UR6][R18.64] ;  /* 0x00000006121b7981 */ /* 0x0002e8000c1e1900 */
[----:B------:R4:W3:Y:S01]  /*2ec0*/  LDG.E R26, desc[UR6][R20.64] ;  /* 0x00000006141a7981 */ /* 0x0008e2000c1e1900 */
[C---:B------:R-:W-:Y:S01]  /*2ed0*/  IADD3 R25, PT, PT, R6.reuse, -0x6, RZ ;  /* 0xfffffffa06197810 */ /* 0x040fe20007ffe0ff */
[C---:B------:R-:W-:Y:S01]  /*2ee0*/  VIADD R24, R6.reuse, 0xfffffff9 ;  /* 0xfffffff906187836 */ /* 0x040fe20000000000 */
[----:B0-----:R-:W-:-:S03]  /*2ef0*/  IADD3 R29, PT, PT, R6, -0x9, RZ ;  /* 0xfffffff7061d7810 */ /* 0x001fc60007ffe0ff */
[----:B-1----:R-:W-:-:S05]  /*2f00*/  IMAD.WIDE.U32 R18, R25, 0x4, R16 ;  /* 0x0000000419127825 */ /* 0x002fca00078e0010 */
[----:B------:R0:W3:Y:S01]  /*2f10*/  LDG.E R25, desc[UR6][R18.64] ;  /* 0x0000000612197981 */ /* 0x0000e2000c1e1900 */
[C---:B----4-:R-:W-:Y:S02]  /*2f20*/  VIADD R21, R6.reuse, 0xfffffff8 ;  /* 0xfffffff806157836 */ /* 0x050fe40000000000 */
[----:B0-----:R-:W-:Y:S01]  /*2f30*/  IMAD.WIDE.U32 R18, R29, 0x4, R16 ;  /* 0x000000041d127825 */ /* 0x001fe200078e0010 */
[----:B------:R-:W-:-:S03]  /*2f40*/  IADD3 R29, PT, PT, R6, -0xc, RZ ;  /* 0xfffffff4061d7810 */ /* 0x000fc60007ffe0ff */
[----:B------:R-:W-:Y:S02]  /*2f50*/  IMAD.WIDE.U32 R20, R21, 0x4, R16 ;  /* 0x0000000415147825 */ /* 0x000fe400078e0010 */
[----:B------:R0:W4:Y:S04]  /*2f60*/  LDG.E R18, desc[UR6][R18.64] ;  /* 0x0000000612127981 */ /* 0x000128000c1e1900 */
[----:B------:R-:W4:Y:S01]  /*2f70*/  LDG.E R20, desc[UR6][R20.64] ;  /* 0x0000000614147981 */ /* 0x000f22000c1e1900 */
[----:B0-----:R-:W-:Y:S01]  /*2f80*/  VIADD R19, R6, 0xfffffff3 ;  /* 0xfffffff306137836 */ /* 0x001fe20000000000 */
[----:B--2---:R-:W-:Y:S02]  /*2f90*/  ISETP.NE.AND P2, PT, R8, 0x1, PT ;  /* 0x000000010800780c */ /* 0x004fe40003f45270 */
[----:B-----5:R-:W-:-:S02]  /*2fa0*/  ISETP.NE.AND P3, PT, R28, 0x1, PT ;  /* 0x000000011c00780c */ /* 0x020fc40003f65270 */
[----:B------:R-:W-:Y:S01]  /*2fb0*/  IADD3 R28, PT, PT, R7, 0x1, RZ ;  /* 0x00000001071c7810 */ /* 0x000fe20007ffe0ff */
[----:B------:R-:W-:-:S08]  /*2fc0*/  IMAD.WIDE R8, R23, 0x4, R14 ;  /* 0x0000000417087825 */ /* 0x000fd000078e020e */
[----:B------:R-:W-:Y:S01]  /*2fd0*/  @!P2 IMAD.MOV R28, RZ, RZ, R7 ;  /* 0x000000ffff1ca224 */ /* 0x000fe200078e0207 */
[----:B---3--:R-:W-:-:S04]  /*2fe0*/  ISETP.NE.AND P2, PT, R27, 0x1, PT ;  /* 0x000000011b00780c */ /* 0x008fc80003f45270 */
[C---:B------:R-:W-:Y:S02]  /*2ff0*/  IADD3 R7, PT, PT, R28.reuse, 0x1, RZ ;  /* 0x000000011c077810 */ /* 0x040fe40007ffe0ff */
[----:B------:R-:W-:Y:S02]  /*3000*/  @!P3 IADD3 R7, PT, PT, R28, RZ, RZ ;  /* 0x000000ff1c07b210 */ /* 0x000fe40007ffe0ff */
[----:B------:R-:W-:Y:S01]  /*3010*/  ISETP.NE.AND P3, PT, R26, 0x1, PT ;  /* 0x000000011a00780c */ /* 0x000fe20003f65270 */
[----:B------:R-:W-:Y:S02]  /*3020*/  IMAD.WIDE.U32 R22, R24, 0x4, R16 ;  /* 0x0000000418167825 */ /* 0x000fe400078e0010 */
[----:B------:R0:W2:Y:S02]  /*3030*/  LDG.E R24, desc[UR6][R8.64] ;  /* 0x0000000608187981 */ /* 0x0000a4000c1e1900 */
[----:B------:R-:W-:Y:S02]  /*3040*/  VIADD R28, R7, 0x1 ;  /* 0x00000001071c7836 */ /* 0x000fe40000000000 */
[----:B------:R-:W-:Y:S01]  /*3050*/  @!P2 IMAD.MOV R28, RZ, RZ, R7 ;  /* 0x000000ffff1ca224 */ /* 0x000fe200078e0207 */
[----:B------:R-:W3:Y:S01]  /*3060*/  LDG.E R22, desc[UR6][R22.64] ;  /* 0x0000000616167981 */ /* 0x000ee2000c1e1900 */
[----:B0-----:R-:W-:-:S04]  /*3070*/  VIADD R9, R6, 0xfffffff6 ;  /* 0xfffffff606097836 */ /* 0x001fc80000000000 */
[----:B------:R-:W-:Y:S01]  /*3080*/  IMAD.WIDE.U32 R8, R9, 0x4, R16 ;  /* 0x0000000409087825 */ /* 0x000fe200078e0010 */
[----:B------:R-:W-:-:S03]  /*3090*/  IADD3 R27, PT, PT, R6, -0xb, RZ ;  /* 0xfffffff5061b7810 */ /* 0x000fc60007ffe0ff */
[C---:B------:R-:W-:Y:S01]  /*30a0*/  VIADD R7, R28.reuse, 0x1 ;  /* 0x000000011c077836 */ /* 0x040fe20000000000 */
[----:B------:R0:W5:Y:S01]  /*30b0*/  LDG.E R23, desc[UR6][R8.64] ;  /* 0x0000000608177981 */ /* 0x000162000c1e1900 */
[----:B------:R-:W-:Y:S01]  /*30c0*/  @!P3 IADD3 R7, PT, PT, R28, RZ, RZ ;  /* 0x000000ff1c07b210 */ /* 0x000fe20007ffe0ff */
[----:B------:R-:W-:-:S04]  /*30d0*/  IMAD.WIDE.U32 R28, R29, 0x4, R16 ;  /* 0x000000041d1c7825 */ /* 0x000fc800078e0010 */
[--C-:B------:R-:W-:Y:S01]  /*30e0*/  IMAD.WIDE.U32 R26, R27, 0x4, R16.reuse ;  /* 0x000000041b1a7825 */ /* 0x100fe200078e0010 */
[----:B------:R1:W5:Y:S03]  /*30f0*/  LDG.E R21, desc[UR6][R28.64] ;  /* 0x000000061c157981 */ /* 0x000366000c1e1900 */
[--C-:B0-----:R-:W-:Y:S01]  /*3100*/  IMAD.WIDE.U32 R8, R19, 0x4, R16.reuse ;  /* 0x0000000413087825 */ /* 0x101fe200078e0010 */
[----:B------:R-:W-:Y:S01]  /*3110*/  IADD3 R19, PT, PT, R6, -0xe, RZ ;  /* 0xfffffff206137810 */ /* 0x000fe20007ffe0ff */
[----:B------:R-:W5:Y:S04]  /*3120*/  LDG.E R27, desc[UR6][R26.64] ;  /* 0x000000061a1b7981 */ /* 0x000f68000c1e1900 */
[----:B------:R-:W5:Y:S01]  /*3130*/  LDG.E R9, desc[UR6][R8.64] ;  /* 0x0000000608097981 */ /* 0x000f62000c1e1900 */
[----:B-1----:R-:W-:-:S05]  /*3140*/  IMAD.WIDE.U32 R28, R19, 0x4, R16 ;  /* 0x00000004131c7825 */ /* 0x002fca00078e0010 */
[----:B------:R3:W5:Y:S01]  /*3150*/  LDG.E R19, desc[UR6][R28.64] ;  /* 0x000000061c137981 */ /* 0x000762000c1e1900 */
[----:B--2---:R-:W-:Y:S01]  /*3160*/  ISETP.NE.AND P2, PT, R24, 0x1, PT ;  /* 0x000000011800780c */ /* 0x004fe20003f45270 */
[----:B------:R-:W-:-:S04]  /*3170*/  IMAD.WIDE R24, R25, 0x4, R14 ;  /* 0x0000000419187825 */ /* 0x000fc800078e020e */
[--C-:B---3--:R-:W-:Y:S01]  /*3180*/  IMAD.WIDE R28, R22, 0x4, R14.reuse ;  /* 0x00000004161c7825 */ /* 0x108fe200078e020e */
[----:B------:R4:W2:Y:S04]  /*3190*/  LDG.E R8, desc[UR6][R24.64] ;  /* 0x0000000618087981 */ /* 0x0008a8000c1e1900 */
[----:B------:R0:W3:Y:S01]  /*31a0*/  LDG.E R26, desc[UR6][R28.64] ;  /* 0x000000061c1a7981 */ /* 0x0000e2000c1e1900 */
[----:B----4-:R-:W-:-:S04]  /*31b0*/  IMAD.WIDE R24, R20, 0x4, R14 ;  /* 0x0000000414187825 */ /* 0x010fc800078e020e */
[--C-:B0-----:R-:W-:Y:S02]  /*31c0*/  IMAD.WIDE R28, R18, 0x4, R14.reuse ;  /* 0x00000004121c7825 */ /* 0x101fe400078e020e */
[----:B------:R-:W4:Y:S02]  /*31d0*/  LDG.E R25, desc[UR6][R24.64] ;  /* 0x0000000618197981 */ /* 0x000f24000c1e1900 */
[----:B-----5:R-:W-:-:S06]  /*31e0*/  IMAD.WIDE R22, R23, 0x4, R14 ;  /* 0x0000000417167825 */ /* 0x020fcc00078e020e */
[----:B------:R-:W5:Y:S04]  /*31f0*/  LDG.E R23, desc[UR6][R22.64] ;  /* 0x0000000616177981 */ /* 0x000f68000c1e1900 */
[----:B------:R0:W5:Y:S01]  /*3200*/  LDG.E R24, desc[UR6][R28.64] ;  /* 0x000000061c187981 */ /* 0x000162000c1e1900 */
[----:B------:R-:W-:-:S04]  /*3210*/  IMAD.WIDE R18, R19, 0x4, R14 ;  /* 0x0000000413127825 */ /* 0x000fc800078e020e */
[----:B0-----:R-:W-:-:S04]  /*3220*/  IMAD.WIDE R28, R27, 0x4, R14 ;  /* 0x000000041b1c7825 */ /* 0x001fc800078e020e */
[C---:B------:R-:W-:Y:S01]  /*3230*/  VIADD R27, R6.reuse, 0xfffffff1 ;  /* 0xfffffff1061b7836 */ /* 0x040fe20000000000 */
[----:B------:R0:W5:Y:S02]  /*3240*/  LDG.E R22, desc[UR6][R28.64] ;  /* 0x000000061c167981 */ /* 0x000164000c1e1900 */
        /* <DEDUP_REMOVED lines=16> */
[----:B------:R-:W-:Y:S02]  /*3350*/  @!P2 IADD3 R8, PT, PT, R7, RZ, RZ ;  /* 0x000000ff0708a210 */ /* 0x000fe40007ffe0ff */
[----:B------:R-:W-:-:S03]  /*3360*/  ISETP.NE.AND P2, PT, R26, 0x1, PT ;  /* 0x000000011a00780c */ /* 0x000fc60003f45270 */
[----:B------:R-:W-:-:S06]  /*3370*/  VIADD R7, R8, 0x1 ;  /* 0x0000000108077836 */ /* 0x000fcc0000000000 */
[----:B------:R-:W-:Y:S02]  /*3380*/  @!P3 IADD3 R7, PT, PT, R8, RZ, RZ ;  /* 0x000000ff0807b210 */ /* 0x000fe40007ffe0ff */
[----:B----4-:R-:W-:-:S03]  /*3390*/  ISETP.NE.AND P3, PT, R25, 0x1, PT ;  /* 0x000000011900780c */ /* 0x010fc60003f65270 */
[C---:B------:R-:W-:Y:S01]  /*33a0*/  VIADD R8, R7.reuse, 0x1 ;  /* 0x0000000107087836 */ /* 0x040fe20000000000 */
[----:B------:R-:W-:Y:S02]  /*33b0*/  @!P2 IADD3 R8, PT, PT, R7, RZ, RZ ;  /* 0x000000ff0708a210 */ /* 0x000fe40007ffe0ff */
[----:B-----5:R-:W-:-:S03]  /*33c0*/  ISETP.NE.AND P2, PT, R24, 0x1, PT ;  /* 0x000000011800780c */ /* 0x020fc60003f45270 */
[----:B------:R-:W-:-:S04]  /*33d0*/  VIADD R7, R8, 0x1 ;  /* 0x0000000108077836 */ /* 0x000fc80000000000 */
[----:B------:R-:W-:Y:S02]  /*33e0*/  @!P3 IADD3 R7, PT, PT, R8, RZ, RZ ;  /* 0x000000ff0807b210 */ /* 0x000fe40007ffe0ff */
[----:B------:R-:W-:-:S03]  /*33f0*/  ISETP.NE.AND P3, PT, R23, 0x1, PT ;  /* 0x000000011700780c */ /* 0x000fc60003f65270 */
[C---:B------:R-:W-:Y:S01]  /*3400*/  VIADD R8, R7.reuse, 0x1 ;  /* 0x0000000107087836 */ /* 0x040fe20000000000 */
[----:B------:R-:W-:Y:S02]  /*3410*/  @!P2 IADD3 R8, PT, PT, R7, RZ, RZ ;  /* 0x000000ff0708a210 */ /* 0x000fe40007ffe0ff */
[----:B------:R-:W-:-:S03]  /*3420*/  ISETP.NE.AND P2, PT, R22, 0x1, PT ;  /* 0x000000011600780c */ /* 0x000fc60003f45270 */
        /* <DEDUP_REMOVED lines=10> */
[----:B------:R-:W-:-:S05]  /*34d0*/  @!P2 IADD3 R8, PT, PT, R7, RZ, RZ ;  /* 0x000000ff0708a210 */ /* 0x000fca0007ffe0ff */
[----:B------:R-:W-:Y:S01]  /*34e0*/  VIADD R9, R8, 0x1 ;  /* 0x0000000108097836 */ /* 0x000fe20000000000 */
[----:B------:R-:W-:-:S03]  /*34f0*/  IADD3 R4, PT, PT, R4, 0x10, RZ ;  /* 0x0000001004047810 */ /* 0x000fc60007ffe0ff */
[----:B------:R-:W-:Y:S02]  /*3500*/  @!P3 IADD3 R9, PT, PT, R8, RZ, RZ ;  /* 0x000000ff0809b210 */ /* 0x000fe40007ffe0ff */
[----:B------:R-:W-:-:S03]  /*3510*/  LOP3.LUT R7, R5, 0x7ffffff0, RZ, 0xc0, !PT ;  /* 0x7ffffff005077812 */ /* 0x000fc600078ec0ff */
[----:B------:R-:W-:Y:S01]  /*3520*/  VIADD R8, R9, 0x1 ;  /* 0x0000000109087836 */ /* 0x000fe20000000000 */
[----:B--2---:R-:W-:Y:S02]  /*3530*/  ISETP.NE.AND P2, PT, R27, 0x1, PT ;  /* 0x000000011b00780c */ /* 0x004fe40003f45270 */
[----:B---3--:R-:W-:-:S11]  /*3540*/  ISETP.NE.AND P3, PT, R14, 0x1, PT ;  /* 0x000000010e00780c */ /* 0x008fd60003f65270 */
[----:B------:R-:W-:Y:S01]  /*3550*/  @!P2 IMAD.MOV R8, RZ, RZ, R9 ;  /* 0x000000ffff08a224 */ /* 0x000fe200078e0209 */
[----:B------:R-:W-:-:S04]  /*3560*/  ISETP.NE.AND P2, PT, R4, R7, PT ;  /* 0x000000070400720c */ /* 0x000fc80003f45270 */
[----:B------:R-:W-:Y:S01]  /*3570*/  IADD3 R7, PT, PT, R8, 0x1, RZ ;  /* 0x0000000108077810 */ /* 0x000fe20007ffe0ff */
[----:B------:R-:W-:-:S08]  /*3580*/  @!P3 IMAD.MOV R7, RZ, RZ, R8 ;  /* 0x000000ffff07b224 */ /* 0x000fd000078e0208 */
[----:B------:R-:W-:Y:S05]  /*3590*/  @P2 BRA `(.L_x_37) ;  /* 0xfffffff400e82947 */ /* 0x000fea000383ffff */
.L_x_36:
[----:B------:R-:W-:Y:S05]  /*35a0*/  BSYNC.RECONVERGENT B0 ;  /* 0x0000000000007941 */ /* 0x000fea0003800200 */
.L_x_35:
[----:B------:R-:W-:-:S13]  /*35b0*/  LOP3.LUT P2, R4, R5, 0xf, RZ, 0xc0, !PT ;  /* 0x0000000f05047812 */ /* 0x000fda000784c0ff */
        /* <DEDUP_REMOVED lines=20> */
[----:B------:R-:W-:-:S03]  /*3700*/  IADD3 R23, PT, PT, R6, -0x7, RZ ;  /* 0xfffffff906177810 */ /* 0x000fc60007ffe0ff */
[--C-:B------:R-:W-:Y:S02]  /*3710*/  IMAD.WIDE.U32 R18, R19, 0x4, R8.reuse ;  /* 0x0000000413127825 */ /* 0x100fe400078e0008 */
[----:B------:R-:W5:Y:S02]  /*3720*/  LDG.E R21, desc[UR6][R20.64] ;  /* 0x0000000614157981 */ /* 0x000f64000c1e1900 */
[--C-:B------:R-:W-:Y:S02]  /*3730*/  IMAD.WIDE.U32 R22, R23, 0x4, R8.reuse ;  /* 0x0000000417167825 */ /* 0x100fe400078e0008 */
[----:B------:R-:W5:Y:S02]  /*3740*/  LDG.E R19, desc[UR6][R18.64] ;  /* 0x0000000612137981 */ /* 0x000f64000c1e1900 */
[----:B------:R-:W-:Y:S02]  /*3750*/  VIADD R6, R6, 0xfffffff8 ;  /* 0xfffffff806067836 */ /* 0x000fe40000000000 */
[----:B------:R-:W5:Y:S02]  /*3760*/  LDG.E R23, desc[UR6][R22.64] ;  /* 0x0000000616177981 */ /* 0x000f64000c1e1900 */
[----:B------:R-:W-:-:S02]  /*3770*/  IMAD.WIDE.U32 R28, R6, 0x4, R8 ;  /* 0x00000004061c7825 */ /* 0x000fc400078e0008 */
        /* <DEDUP_REMOVED lines=9> */
[----:B------:R-:W5:Y:S01]  /*3810*/  LDG.E R24, desc[UR6][R24.64] ;  /* 0x0000000618187981 */ /* 0x000f62000c1e1900 */
[----:B------:R-:W-:-:S04]  /*3820*/  IMAD.WIDE R20, R21, 0x4, R8 ;  /* 0x0000000415147825 */ /* 0x000fc800078e0208 */
[--C-:B------:R-:W-:Y:S02]  /*3830*/  IMAD.WIDE R18, R19, 0x4, R8.reuse ;  /* 0x0000000413127825 */ /* 0x100fe400078e0208 */
[----:B------:R-:W5:Y:S02]  /*3840*/  LDG.E R20, desc[UR6][R20.64] ;  /* 0x0000000614147981 */ /* 0x000f64000c1e1900 */
[--C-:B------:R-:W-:Y:S02]  /*3850*/  IMAD.WIDE R22, R23, 0x4, R8.reuse ;  /* 0x0000000417167825 */ /* 0x100fe400078e0208 */
[----:B------:R-:W5:Y:S04]  /*3860*/  LDG.E R18, desc[UR6][R18.64] ;  /* 0x0000000612127981 */ /* 0x000f68000c1e1900 */
[----:B------:R-:W5:Y:S01]  /*3870*/  LDG.E R22, desc[UR6][R22.64] ;  /* 0x0000000616167981 */ /* 0x000f62000c1e1900 */
[----:B------:R-:W-:-:S06]  /*3880*/  IMAD.WIDE R8, R29, 0x4, R8 ;  /* 0x000000041d087825 */ /* 0x000fcc00078e0208 */
[----:B------:R-:W5:Y:S01]  /*3890*/  LDG.E R8, desc[UR6][R8.64] ;  /* 0x0000000608087981 */ /* 0x000f62000c1e1900 */
[----:B------:R-:W-:Y:S02]  /*38a0*/  IADD3 R4, PT, PT, R7, 0x1, RZ ;  /* 0x0000000107047810 */ /* 0x000fe40007ffe0ff */
[----:B--2---:R-:W-:Y:S02]  /*38b0*/  ISETP.NE.AND P2, PT, R14, 0x1, PT ;  /* 0x000000010e00780c */ /* 0x004fe40003f45270 */
[----:B---3--:R-:W-:-:S11]  /*38c0*/  ISETP.NE.AND P3, PT, R16, 0x1, PT ;  /* 0x000000011000780c */ /* 0x008fd60003f65270 */
[----:B------:R-:W-:Y:S01]  /*38d0*/  @!P2 IMAD.MOV R4, RZ, RZ, R7 ;  /* 0x000000ffff04a224 */ /* 0x000fe200078e0207 */
[----:B----4-:R-:W-:-:S04]  /*38e0*/  ISETP.NE.AND P2, PT, R26, 0x1, PT ;  /* 0x000000011a00780c */ /* 0x010fc80003f45270 */
[----:B------:R-:W-:Y:S01]  /*38f0*/  IADD3 R7, PT, PT, R4, 0x1, RZ ;  /* 0x0000000104077810 */ /* 0x000fe20007ffe0ff */
[----:B------:R-:W-:Y:S01]  /*3900*/  @!P3 IMAD.MOV R7, RZ, RZ, R4 ;  /* 0x000000ffff07b224 */ /* 0x000fe200078e0204 */
[----:B-----5:R-:W-:-:S04]  /*3910*/  ISETP.NE.AND P3, PT, R24, 0x1, PT ;  /* 0x000000011800780c */ /* 0x020fc80003f65270 */
[----:B------:R-:W-:-:S03]  /*3920*/  IADD3 R4, PT, PT, R7, 0x1, RZ ;  /* 0x0000000107047810 */ /* 0x000fc60007ffe0ff */
[----:B------:R-:W-:Y:S01]  /*3930*/  @!P2 IMAD.MOV R4, RZ, RZ, R7 ;  /* 0x000000ffff04a224 */ /* 0x000fe200078e0207 */
[----:B------:R-:W-:-:S04]  /*3940*/  ISETP.NE.AND P2, PT, R20, 0x1, PT ;  /* 0x000000011400780c */ /* 0x000fc80003f45270 */
[----:B------:R-:W-:Y:S01]  /*3950*/  IADD3 R7, PT, PT, R4, 0x1, RZ ;  /* 0x0000000104077810 */ /* 0x000fe20007ffe0ff */
[----:B------:R-:W-:Y:S01]  /*3960*/  @!P3 IMAD.MOV R7, RZ, RZ, R4 ;  /* 0x000000ffff07b224 */ /* 0x000fe200078e0204 */
[----:B------:R-:W-:-:S04]  /*3970*/  ISETP.NE.AND P3, PT, R18, 0x1, PT ;  /* 0x000000011200780c */ /* 0x000fc80003f65270 */
[----:B------:R-:W-:-:S03]  /*3980*/  IADD3 R4, PT, PT, R7, 0x1, RZ ;  /* 0x0000000107047810 */ /* 0x000fc60007ffe0ff */
[----:B------:R-:W-:Y:S01]  /*3990*/  @!P2 IMAD.MOV R4, RZ, RZ, R7 ;  /* 0x000000ffff04a224 */ /* 0x000fe200078e0207 */
[----:B------:R-:W-:-:S04]  /*39a0*/  ISETP.NE.AND P2, PT, R22, 0x1, PT ;  /* 0x000000011600780c */ /* 0x000fc80003f45270 */
[----:B------:R-:W-:Y:S01]  /*39b0*/  IADD3 R7, PT, PT, R4, 0x1, RZ ;  /* 0x0000000104077810 */ /* 0x000fe20007ffe0ff */
[----:B------:R-:W-:Y:S01]  /*39c0*/  @!P3 IMAD.MOV R7, RZ, RZ, R4 ;  /* 0x000000ffff07b224 */ /* 0x000fe200078e0204 */
[----:B------:R-:W-:-:S04]  /*39d0*/  ISETP.NE.AND P3, PT, R8, 0x1, PT ;  /* 0x000000010800780c */ /* 0x000fc80003f65270 */
[----:B------:R-:W-:-:S03]  /*39e0*/  IADD3 R4, PT, PT, R7, 0x1, RZ ;  /* 0x0000000107047810 */ /* 0x000fc60007ffe0ff */
[----:B------:R-:W-:-:S05]  /*39f0*/  @!P2 IMAD.MOV R4, RZ, RZ, R7 ;  /* 0x000000ffff04a224 */ /* 0x000fca00078e0207 */
[----:B------:R-:W-:Y:S01]  /*3a00*/  IADD3 R7, PT, PT, R4, 0x1, RZ ;  /* 0x0000000104077810 */ /* 0x000fe20007ffe0ff */
[----:B------:R-:W-:-:S07]  /*3a10*/  @!P3 IMAD.MOV R7, RZ, RZ, R4 ;  /* 0x000000ffff07b224 */ /* 0x000fce00078e0204 */
.L_x_39:
[----:B------:R-:W-:Y:S05]  /*3a20*/  BSYNC.RECONVERGENT B0 ;  /* 0x0000000000007941 */ /* 0x000fea0003800200 */
.L_x_38:
        /* <DEDUP_REMOVED lines=38> */
[----:B------:R-:W-:-:S05]  /*3c90*/  @!P4 IMAD.MOV R8, RZ, RZ, R7 ;  /* 0x000000ffff08c224 */ /* 0x000fca00078e0207 */
[----:B------:R-:W-:Y:S01]  /*3ca0*/  IADD3 R7, PT, PT, R8, 0x1, RZ ;  /* 0x0000000108077810 */ /* 0x000fe20007ffe0ff */
[----:B------:R-:W-:-:S07]  /*3cb0*/  @!P3 IMAD.MOV R7, RZ, RZ, R8 ;  /* 0x000000ffff07b224 */ /* 0x000fce00078e0208 */
.L_x_41:
[----:B------:R-:W-:Y:S05]  /*3cc0*/  BSYNC.RECONVERGENT B0 ;  /* 0x0000000000007941 */ /* 0x000fea0003800200 */
.L_x_40:
        /* <DEDUP_REMOVED lines=11> */
[----:B------:R-:W-:-:S05]  /*3d80*/  @!P2 IADD3 R19, PT, PT, R7, RZ, RZ ;  /* 0x000000ff0713a210 */ /* 0x000fca0007ffe0ff */
[----:B------:R-:W-:Y:S01]  /*3d90*/  IMAD.MOV.U32 R7, RZ, RZ, R19 ;  /* 0x000000ffff077224 */ /* 0x000fe200078e0013 */
[----:B------:R-:W-:Y:S06]  /*3da0*/  @!P3 BRA `(.L_x_22) ;  /* 0x00000000004cb947 */ /* 0x000fec0003800000 */
[----:B------:R-:W-:Y:S02]  /*3db0*/  ISETP.NE.AND P3, PT, R18, 0x2, PT ;  /* 0x000000021200780c */ /* 0x000fe40003f65270 */
[----:B------:R-:W-:-:S05]  /*3dc0*/  IADD3 R15, PT, PT, R6, -0x2, RZ ;  /* 0xfffffffe060f7810 */ /* 0x000fca0007ffe0ff */
[----:B------:R-:W-:-:S06]  /*3dd0*/  IMAD.WIDE.U32 R14, R15, 0x4, R8 ;  /* 0x000000040f0e7825 */ /* 0x000fcc00078e0008 */
[----:B------:R-:W-:Y:S01]  /*3de0*/  @P3 IADD3 R17, PT, PT, R6, -0x3, RZ ;  /* 0xfffffffd06113810 */ /* 0x000fe20007ffe0ff */
[----:B------:R-:W2:Y:S04]  /*3df0*/  LDG.E R15, desc[UR6][R14.64] ;  /* 0x000000060e0f7981 */ /* 0x000ea8000c1e1900 */
[----:B------:R-:W-:-:S06]  /*3e00*/  @P3 IMAD.WIDE.U32 R16, R17, 0x4, R8 ;  /* 0x0000000411103825 */ /* 0x000fcc00078e0008 */
[----:B------:R-:W3:Y:S01]  /*3e10*/  @P3 LDG.E R17, desc[UR6][R16.64] ;  /* 0x0000000610113981 */ /* 0x000ee2000c1e1900 */
[----:B--2---:R-:W-:-:S06]  /*3e20*/  IMAD.WIDE R8, R15, 0x4, R4 ;  /* 0x000000040f087825 */ /* 0x004fcc00078e0204 */
[----:B------:R-:W2:Y:S01]  /*3e30*/  LDG.E R8, desc[UR6][R8.64] ;  /* 0x0000000608087981 */ /* 0x000ea2000c1e1900 */
[----:B---3--:R-:W-:-:S06]  /*3e40*/  @P3 IMAD.WIDE R4, R17, 0x4, R4 ;  /* 0x0000000411043825 */ /* 0x008fcc00078e0204 */
[----:B------:R-:W3:Y:S01]  /*3e50*/  @P3 LDG.E R4, desc[UR6][R4.64] ;  /* 0x0000000604043981 */ /* 0x000ee2000c1e1900 */
[----:B------:R-:W-:Y:S01]  /*3e60*/  VIADD R6, R7, 0x1 ;  /* 0x0000000107067836 */ /* 0x000fe20000000000 */
[----:B--2---:R-:W-:Y:S02]  /*3e70*/  ISETP.NE.AND P2, PT, R8, 0x1, PT ;  /* 0x000000010800780c */ /* 0x004fe40003f45270 */
[----:B---3--:R-:W-:-:S11]  /*3e80*/  ISETP.NE.OR P4, PT, R4, 0x1, !P3 ;  /* 0x000000010400780c */ /* 0x008fd60005f85670 */
[----:B------:R-:W-:-:S04]  /*3e90*/  @!P2 IADD3 R6, PT, PT, R7, RZ, RZ ;  /* 0x000000ff0706a210 */ /* 0x000fc80007ffe0ff */
[----:B------:R-:W-:-:S05]  /*3ea0*/  MOV R7, R6 ;  /* 0x0000000600077202 */ /* 0x000fca0000000f00 */
[C---:B------:R-:W-:Y:S01]  /*3eb0*/  @P3 VIADD R6, R7.reuse, 0x1 ;  /* 0x0000000107063836 */ /* 0x040fe20000000000 */
[----:B------:R-:W-:-:S04]  /*3ec0*/  @!P4 IADD3 R6, PT, PT, R7, RZ, RZ ;  /* 0x000000ff0706c210 */ /* 0x000fc80007ffe0ff */
[----:B------:R-:W-:-:S07]  /*3ed0*/  @P3 MOV R7, R6 ;  /* 0x0000000600073202 */ /* 0x000fce0000000f00 */
.L_x_22:
[----:B------:R-:W-:Y:S05]  /*3ee0*/  BSYNC.RECONVERGENT B1 ;  /* 0x0000000000017941 */ /* 0x000fea0003800200 */
.L_x_21:
[----:B------:R-:W2:Y:S01]  /*3ef0*/  @!P0 LDC.64 R4, c[0x0][0x3c0] ;  /* 0x0000f000ff048b82 */ /* 0x000ea20000000a00 */
[----:B------:R-:W-:Y:S01]  /*3f00*/  BSSY.RECONVERGENT B0, `(.L_x_42) ;  /* 0x0000009000007945 */ /* 0x000fe20003800200 */
[----:B--2---:R-:W-:-:S06]  /*3f10*/  @!P0 IMAD.WIDE R4, R7, 0x4, R4 ;  /* 0x0000000407048825 */ /* 0x004fcc00078e0204 */
[----:B------:R-:W-:Y:S06]  /*3f20*/  BAR.SYNC.DEFER_BLOCKING 0x0 ;  /* 0x0000000000007b1d */ /* 0x000fec0000010000 */
[----:B------:R2:W-:Y:S02]  /*3f30*/  @!P0 STG.E desc[UR6][R4.64], R0 ;  /* 0x0000000004008986 */ /* 0x0005e4000c101906 */
[----:B------:R-:W-:Y:S06]  /*3f40*/  BAR.SYNC.DEFER_BLOCKING 0x0 ;  /* 0x0000000000007b1d */ /* 0x000fec0000010000 */
[----:B------:R-:W-:Y:S05]  /*3f50*/  @P0 BRA `(.L_x_43) ;  /* 0x00000000000c0947 */ /* 0x000fea0003800000 */
[----:B--2---:R-:W2:Y:S02]  /*3f60*/  LDG.E R4, desc[UR6][R12.64] ;  /* 0x000000060c047981 */ /* 0x004ea4000c1e1900 */
[----:B--2---:R-:W-:-:S13]  /*3f70*/  ISETP.NE.AND P0, PT, R4, 0x1, PT ;  /* 0x000000010400780c */ /* 0x004fda0003f05270 */
[----:B------:R4:W-:Y:S02]  /*3f80*/  @!P0 STG.E desc[UR6][R12.64], RZ ;  /* 0x000000ff0c008986 */ /* 0x0009e4000c101906 */
.L_x_43:
[----:B------:R-:W-:Y:S05]  /*3f90*/  BSYNC.RECONVERGENT B0 ;  /* 0x0000000000007941 */ /* 0x000fea0003800200 */
.L_x_42:
[----:B------:R-:W-:Y:S06]  /*3fa0*/  BAR.SYNC.DEFER_BLOCKING 0x0 ;  /* 0x0000000000007b1d */ /* 0x000fec0000010000 */
[----:B------:R-:W-:Y:S05]  /*3fb0*/  @P1 BRA `(.L_x_44) ;  /* 0xffffffc0006c1947 */ /* 0x000fea000383ffff */
[----:B------:R-:W-:Y:S05]  /*3fc0*/  EXIT ;  /* 0x000000000000794d */ /* 0x000fea0003800000 */
.L_x_45:
[----:B------:R-:W-:-:S00]  /*3fd0*/  BRA `(.L_x_45) ;  /* 0xfffffffc00fc7947 */ /* 0x000fc0000383ffff */
[----:B------:R-:W-:-:S00]  /*3fe0*/  NOP ;  /* 0x0000000000007918 */ /* 0x000fc00000000000 */
        /* <DEDUP_REMOVED lines=9> */
.L_x_46:


//--------------------- .nv.shared.MergerHelper1  --------------------------
	.section	.nv.shared.MergerHelper1,"aw",@nobits
	.sectionflags	@""
	.align	16
	.zero		1024


//--------------------- .nv.shared.reserved.0     --------------------------
	.section	.nv.shared.reserved.0,"aw",@nobits
	.weak		__nv_reservedSMEM_offset_0_alias
	.size		__nv_reservedSMEM_offset_0_alias, 0, 64
	.other		__nv_reservedSMEM_offset_0_alias,@"STO_CUDA_RESERVED_SHARED STV_DEFAULT"
__nv_reservedSMEM_offset_0_alias:
	.zero		0
	.zero		64


//--------------------- .nv.constant0.MergerHelper1 --------------------------
	.section	.nv.constant0.MergerHelper1,"a",@progbits
	.sectionflags	@""
	.align	4
.nv.constant0.MergerHelper1:
	.zero		968


//--------------------- SYMBOLS --------------------------

	.type		.nv.reservedSmem.offset0,@object
	.size		.nv.reservedSmem.offset0,0x4
	.type		.nv.reservedSmem.cap,@object
	.size		.nv.reservedSmem.cap,0x4
